	.target	sm_90a

	.elftype	@"ET_EXEC"


//--------------------- .note.nv.tkinfo           --------------------------
	.section	.note.nv.tkinfo,"",@"SHT_NOTE"
	.sectionflags	@"SHF_NOTE_NV_TKINFO"
	.tkinfo
        /*0018*/ 	.word	0x00000002
        /*0030*/ 	.string	""
        /*0030*/ 	.string	"ptxas"
        /*0030*/ 	.string	"Cuda compilation tools, release 13.0, V13.0.88"
        /*0030*/ 	.string	"Build cuda_13.0.r13.0/compiler.36424714_0"
        /*0030*/ 	.string	"-arch sm_90a -m 64 "



//--------------------- .note.nv.cuinfo           --------------------------
	.section	.note.nv.cuinfo,"",@"SHT_NOTE"
	.sectionflags	@"SHF_NOTE_NV_CUINFO"
        /*0018*/ 	.short	0x0002
        /*001a*/ 	.short	0x005a
        /*001c*/ 	.short	0x0082
	.zero		2


//--------------------- .nv.info                  --------------------------
	.section	.nv.info,"",@"SHT_CUDA_INFO"
	.align	4


	//----- nvinfo : EIATTR_REGCOUNT
	.align		4
        /*0000*/ 	.byte	0x04, 0x2f
        /*0002*/ 	.short	(.L_12 - .L_11)
	.align		4
.L_11:
        /*0004*/ 	.word	index@(_ZN7cutlass13device_kernelINS_4gemm6kernel13GemmUniversalIN4cute5tupleIJiiiiEEENS1_10collective13CollectiveMmaINS1_37MainloopSm90TmaGmmaWarpSpecializedFP8ILi4ENS5_IJNS4_1CILi2EEESB_NSA_ILi1EEEEEENS1_35KernelTmaWarpSpecializedCooperativeEEENS5_IJNSA_ILi128EEENSA_ILi64EEESH_EEENS_12float_e4m3_tENS5_IJlSC_lEEESJ_SK_NS4_8TiledMMAINS4_8MMA_AtomIJNS4_4SM904GMMA30MMA_64x64x32_F32E4M3E4M3_SS_TNILNSO_7ScaleInE1ELSQ_1EEEEEENS4_6LayoutINS5_IJSB_SC_SC_EEENS5_IJSC_NSA_ILi0EEESV_EEEEENS5_IJNS4_10UnderscoreESY_SY_EEEEENS4_23SM90_TMA_LOAD_MULTICASTENS4_14ComposedLayoutINS4_7SwizzleILi2ELi4ELi3EEENS4_18smem_ptr_flag_bitsILi8EEENST_INS5_IJNSA_ILi8EEESH_EEENS5_IJSH_SC_EEEEEEEvNS4_8identityES11_S1B_vS1C_EENS_8epilogue10collective6detail29Sm90TmaWarpSpecializedAdapterINS1F_15DefaultEpilogueISJ_SK_SK_NS1E_6thread17LinearCombinationISJ_Li1EffLNS1J_9ScaleType4KindE0ELNS_15FloatRoundStyleE2ESJ_EENS1_15EpilogueDefaultEEEEEvvEEEEvNT_6ParamsE)
        /*0008*/ 	.word	0x000000a8


	//----- nvinfo : EIATTR_FRAME_SIZE
	.align		4
.L_12:
        /*000c*/ 	.byte	0x04, 0x11
        /*000e*/ 	.short	(.L_14 - .L_13)
	.align		4
.L_13:
        /*0010*/ 	.word	index@(_ZN7cutlass13device_kernelINS_4gemm6kernel13GemmUniversalIN4cute5tupleIJiiiiEEENS1_10collective13CollectiveMmaINS1_37MainloopSm90TmaGmmaWarpSpecializedFP8ILi4ENS5_IJNS4_1CILi2EEESB_NSA_ILi1EEEEEENS1_35KernelTmaWarpSpecializedCooperativeEEENS5_IJNSA_ILi128EEENSA_ILi64EEESH_EEENS_12float_e4m3_tENS5_IJlSC_lEEESJ_SK_NS4_8TiledMMAINS4_8MMA_AtomIJNS4_4SM904GMMA30MMA_64x64x32_F32E4M3E4M3_SS_TNILNSO_7ScaleInE1ELSQ_1EEEEEENS4_6LayoutINS5_IJSB_SC_SC_EEENS5_IJSC_NSA_ILi0EEESV_EEEEENS5_IJNS4_10UnderscoreESY_SY_EEEEENS4_23SM90_TMA_LOAD_MULTICASTENS4_14ComposedLayoutINS4_7SwizzleILi2ELi4ELi3EEENS4_18smem_ptr_flag_bitsILi8EEENST_INS5_IJNSA_ILi8EEESH_EEENS5_IJSH_SC_EEEEEEEvNS4_8identityES11_S1B_vS1C_EENS_8epilogue10collective6detail29Sm90TmaWarpSpecializedAdapterINS1F_15DefaultEpilogueISJ_SK_SK_NS1E_6thread17LinearCombinationISJ_Li1EffLNS1J_9ScaleType4KindE0ELNS_15FloatRoundStyleE2ESJ_EENS1_15EpilogueDefaultEEEEEvvEEEEvNT_6ParamsE)
        /*0014*/ 	.word	0x00000000


	//----- nvinfo : EIATTR_MIN_STACK_SIZE
	.align		4
.L_14:
        /*0018*/ 	.byte	0x04, 0x12
        /*001a*/ 	.short	(.L_16 - .L_15)
	.align		4
.L_15:
        /*001c*/ 	.word	index@(_ZN7cutlass13device_kernelINS_4gemm6kernel13GemmUniversalIN4cute5tupleIJiiiiEEENS1_10collective13CollectiveMmaINS1_37MainloopSm90TmaGmmaWarpSpecializedFP8ILi4ENS5_IJNS4_1CILi2EEESB_NSA_ILi1EEEEEENS1_35KernelTmaWarpSpecializedCooperativeEEENS5_IJNSA_ILi128EEENSA_ILi64EEESH_EEENS_12float_e4m3_tENS5_IJlSC_lEEESJ_SK_NS4_8TiledMMAINS4_8MMA_AtomIJNS4_4SM904GMMA30MMA_64x64x32_F32E4M3E4M3_SS_TNILNSO_7ScaleInE1ELSQ_1EEEEEENS4_6LayoutINS5_IJSB_SC_SC_EEENS5_IJSC_NSA_ILi0EEESV_EEEEENS5_IJNS4_10UnderscoreESY_SY_EEEEENS4_23SM90_TMA_LOAD_MULTICASTENS4_14ComposedLayoutINS4_7SwizzleILi2ELi4ELi3EEENS4_18smem_ptr_flag_bitsILi8EEENST_INS5_IJNSA_ILi8EEESH_EEENS5_IJSH_SC_EEEEEEEvNS4_8identityES11_S1B_vS1C_EENS_8epilogue10collective6detail29Sm90TmaWarpSpecializedAdapterINS1F_15DefaultEpilogueISJ_SK_SK_NS1E_6thread17LinearCombinationISJ_Li1EffLNS1J_9ScaleType4KindE0ELNS_15FloatRoundStyleE2ESJ_EENS1_15EpilogueDefaultEEEEEvvEEEEvNT_6ParamsE)
        /*0020*/ 	.word	0x00000000
.L_16:


//--------------------- .nv.compat                --------------------------
	.section	.nv.compat,"",@"SHT_CUDA_COMPAT_INFO"
	.align	4
        /*0000*/ 	.byte	0x02, 0x09, 0x01, 0x00, 0x02, 0x02, 0x04, 0x00, 0x02, 0x05, 0x05, 0x00, 0x03, 0x07, 0x01, 0x01
        /*0010*/ 	.byte	0x02, 0x03, 0x01, 0x00, 0x02, 0x06, 0x01, 0x00, 0x04, 0x0b, 0x08, 0x00, 0x00, 0x00, 0x00, 0x00
        /*0020*/ 	.byte	0x00, 0x00, 0x00, 0x00


//--------------------- .nv.info._ZN7cutlass13device_kernelINS_4gemm6kernel13GemmUniversalIN4cute5tupleIJiiiiEEENS1_10collective13CollectiveMmaINS1_37MainloopSm90TmaGmmaWarpSpecializedFP8ILi4ENS5_IJNS4_1CILi2EEESB_NSA_ILi1EEEEEENS1_35KernelTmaWarpSpecializedCooperativeEEENS5_IJNSA_ILi128EEENSA_ILi64EEESH_EEENS_12float_e4m3_tENS5_IJlSC_lEEESJ_SK_NS4_8TiledMMAINS4_8MMA_AtomIJNS4_4SM904GMMA30MMA_64x64x32_F32E4M3E4M3_SS_TNILNSO_7ScaleInE1ELSQ_1EEEEEENS4_6LayoutINS5_IJSB_SC_SC_EEENS5_IJSC_NSA_ILi0EEESV_EEEEENS5_IJNS4_10UnderscoreESY_SY_EEEEENS4_23SM90_TMA_LOAD_MULTICASTENS4_14ComposedLayoutINS4_7SwizzleILi2ELi4ELi3EEENS4_18smem_ptr_flag_bitsILi8EEENST_INS5_IJNSA_ILi8EEESH_EEENS5_IJSH_SC_EEEEEEEvNS4_8identityES11_S1B_vS1C_EENS_8epilogue10collective6detail29Sm90TmaWarpSpecializedAdapterINS1F_15DefaultEpilogueISJ_SK_SK_NS1E_6thread17LinearCombinationISJ_Li1EffLNS1J_9ScaleType4KindE0ELNS_15FloatRoundStyleE2ESJ_EENS1_15EpilogueDefaultEEEEEvvEEEEvNT_6ParamsE --------------------------
	.section	.nv.info._ZN7cutlass13device_kernelINS_4gemm6kernel13GemmUniversalIN4cute5tupleIJiiiiEEENS1_10collective13CollectiveMmaINS1_37MainloopSm90TmaGmmaWarpSpecializedFP8ILi4ENS5_IJNS4_1CILi2EEESB_NSA_ILi1EEEEEENS1_35KernelTmaWarpSpecializedCooperativeEEENS5_IJNSA_ILi128EEENSA_ILi64EEESH_EEENS_12float_e4m3_tENS5_IJlSC_lEEESJ_SK_NS4_8TiledMMAINS4_8MMA_AtomIJNS4_4SM904GMMA30MMA_64x64x32_F32E4M3E4M3_SS_TNILNSO_7ScaleInE1ELSQ_1EEEEEENS4_6LayoutINS5_IJSB_SC_SC_EEENS5_IJSC_NSA_ILi0EEESV_EEEEENS5_IJNS4_10UnderscoreESY_SY_EEEEENS4_23SM90_TMA_LOAD_MULTICASTENS4_14ComposedLayoutINS4_7SwizzleILi2ELi4ELi3EEENS4_18smem_ptr_flag_bitsILi8EEENST_INS5_IJNSA_ILi8EEESH_EEENS5_IJSH_SC_EEEEEEEvNS4_8identityES11_S1B_vS1C_EENS_8epilogue10collective6detail29Sm90TmaWarpSpecializedAdapterINS1F_15DefaultEpilogueISJ_SK_SK_NS1E_6thread17LinearCombinationISJ_Li1EffLNS1J_9ScaleType4KindE0ELNS_15FloatRoundStyleE2ESJ_EENS1_15EpilogueDefaultEEEEEvvEEEEvNT_6ParamsE,"",@"SHT_CUDA_INFO"
	.sectionflags	@""
	.align	4


	//----- nvinfo : EIATTR_CUDA_API_VERSION
	.align		4
        /*0000*/ 	.byte	0x04, 0x37
        /*0002*/ 	.short	(.L_18 - .L_17)
.L_17:
        /*0004*/ 	.word	0x00000082


	//----- nvinfo : EIATTR_KPARAM_INFO
	.align		4
.L_18:
        /*0008*/ 	.byte	0x04, 0x17
        /*000a*/ 	.short	(.L_20 - .L_19)
.L_19:
        /*000c*/ 	.word	0x00000000
        /*0010*/ 	.short	0x0000
        /*0012*/ 	.short	0x0070
        /*0014*/ 	.byte	0x00, 0xf0, 0x01, 0x10


	//----- nvinfo : EIATTR_SPARSE_MMA_MASK
	.align		4
.L_20:
        /*0018*/ 	.byte	0x03, 0x50
        /*001a*/ 	.short	0x0000


	//----- nvinfo : EIATTR_MAXREG_COUNT
	.align		4
        /*001c*/ 	.byte	0x03, 0x1b
        /*001e*/ 	.short	0x00a8


	//----- nvinfo : EIATTR_NUM_BARRIERS
	.align		4
        /*0020*/ 	.byte	0x02, 0x4c
        /*0022*/ 	.byte	0x01
	.zero		1


	//----- nvinfo : EIATTR_MERCURY_ISA_VERSION
	.align		4
        /*0024*/ 	.byte	0x03, 0x5f
        /*0026*/ 	.short	0x0101


	//----- nvinfo : EIATTR_INT_WARP_WIDE_INSTR_OFFSETS
	.align		4
        /*0028*/ 	.byte	0x04, 0x31
        /*002a*/ 	.short	(.L_22 - .L_21)


	//   ....[0]....
.L_21:
        /*002c*/ 	.word	0x00000470


	//   ....[1]....
        /*0030*/ 	.word	0x000005a0


	//   ....[2]....
        /*0034*/ 	.word	0x00000680


	//   ....[3]....
        /*0038*/ 	.word	0x00002490


	//----- nvinfo : EIATTR_COOP_GROUP_MASK_REGIDS
	.align		4
.L_22:
        /*003c*/ 	.byte	0x04, 0x29
        /*003e*/ 	.short	(.L_24 - .L_23)


	//   ....[0]....
.L_23:
        /*0040*/ 	.word	0xffffffff


	//   ....[1]....
        /*0044*/ 	.word	0xffffffff


	//   ....[2]....
        /*0048*/ 	.word	0xffffffff


	//   ....[3]....
        /*004c*/ 	.word	0xffffffff


	//   ....[4]....
        /*0050*/ 	.word	0xffffffff


	//   ....[5]....
        /*0054*/ 	.word	0xffffffff


	//----- nvinfo : EIATTR_COOP_GROUP_INSTR_OFFSETS
	.align		4
.L_24:
        /*0058*/ 	.byte	0x04, 0x28
        /*005a*/ 	.short	(.L_26 - .L_25)


	//   ....[0]....
.L_25:
        /*005c*/ 	.word	0x00000060


	//   ....[1]....
        /*0060*/ 	.word	0x00000070


	//   ....[2]....
        /*0064*/ 	.word	0x00000130


	//   ....[3]....
        /*0068*/ 	.word	0x000002d0


	//   ....[4]....
        /*006c*/ 	.word	0x000007f0


	//   ....[5]....
        /*0070*/ 	.word	0x00001270


	//----- nvinfo : EIATTR_REG_RECONFIG
	.align		4
.L_26:
        /*0074*/ 	.byte	0x01, 0x54
	.zero		2


	//----- nvinfo : EIATTR_MBARRIER_INSTR_OFFSETS
	.align		4
        /*0078*/ 	.byte	0x04, 0x39
        /*007a*/ 	.short	(.L_28 - .L_27)


	//   ....[0]....
.L_27:
        /*007c*/ 	.word	0x00000230
        /*0080*/ 	.word	0x000000ff
        /*0084*/ 	.word	0x00000000
        /*0088*/ 	.short	0x0100
        /*008a*/ 	.byte	0x08
	.zero		1


	//   ....[1]....
        /*008c*/ 	.word	0x00000240
        /*0090*/ 	.word	0x000000ff
        /*0094*/ 	.word	0x00000020
        /*0098*/ 	.short	0x0100
        /*009a*/ 	.byte	0x08
	.zero		1


	//   ....[2]....
        /*009c*/ 	.word	0x00000250
        /*00a0*/ 	.word	0x000000ff
        /*00a4*/ 	.word	0x00000008
        /*00a8*/ 	.short	0x0100
        /*00aa*/ 	.byte	0x08
	.zero		1


	//   ....[3]....
        /*00ac*/ 	.word	0x00000260
        /*00b0*/ 	.word	0x000000ff
        /*00b4*/ 	.word	0x00000028
        /*00b8*/ 	.short	0x0100
        /*00ba*/ 	.byte	0x08
	.zero		1


	//   ....[4]....
        /*00bc*/ 	.word	0x00000270
        /*00c0*/ 	.word	0x000000ff
        /*00c4*/ 	.word	0x00000010
        /*00c8*/ 	.short	0x0100
        /*00ca*/ 	.byte	0x08
	.zero		1


	//   ....[5]....
        /*00cc*/ 	.word	0x00000280
        /*00d0*/ 	.word	0x000000ff
        /*00d4*/ 	.word	0x00000030
        /*00d8*/ 	.short	0x0100
        /*00da*/ 	.byte	0x08
	.zero		1


	//   ....[6]....
        /*00dc*/ 	.word	0x00000290
        /*00e0*/ 	.word	0x000000ff
        /*00e4*/ 	.word	0x00000018
        /*00e8*/ 	.short	0x0100
        /*00ea*/ 	.byte	0x08
	.zero		1


	//   ....[7]....
        /*00ec*/ 	.word	0x000002a0
        /*00f0*/ 	.word	0x000000ff
        /*00f4*/ 	.word	0x00000038
        /*00f8*/ 	.short	0x0100
        /*00fa*/ 	.byte	0x08
	.zero		1


	//   ....[8]....
        /*00fc*/ 	.word	0x00000700
        /*0100*/ 	.word	0x000000ff
        /*0104*/ 	.word	0x00000050
        /*0108*/ 	.short	0x0100
        /*010a*/ 	.byte	0x06
	.zero		1


	//   ....[9]....
        /*010c*/ 	.word	0x00000790
        /*0110*/ 	.word	0x000000ff
        /*0114*/ 	.word	0x00000058
        /*0118*/ 	.short	0x0100
        /*011a*/ 	.byte	0x06
	.zero		1


	//   ....[10]....
        /*011c*/ 	.word	0x000015b0
        /*0120*/ 	.word	0x000000ff
        /*0124*/ 	.word	0x00000000
        /*0128*/ 	.short	0x010a
        /*012a*/ 	.byte	0x06
	.zero		1


	//   ....[11]....
        /*012c*/ 	.word	0x000015f0
        /*0130*/ 	.word	0x000000ff
        /*0134*/ 	.word	0x00000000
        /*0138*/ 	.short	0x010a
        /*013a*/ 	.byte	0x06
	.zero		1


	//   ....[12]....
        /*013c*/ 	.word	0x00001c30
        /*0140*/ 	.word	0x000000ff
        /*0144*/ 	.word	0x00000000
        /*0148*/ 	.short	0x010a
        /*014a*/ 	.byte	0x0c
	.zero		1


	//   ....[13]....
        /*014c*/ 	.word	0x00001c70
        /*0150*/ 	.word	0x000000ff
        /*0154*/ 	.word	0x00000000
        /*0158*/ 	.short	0x010a
        /*015a*/ 	.byte	0x0c
	.zero		1


	//   ....[14]....
        /*015c*/ 	.word	0x000020a0
        /*0160*/ 	.word	0x0000000a
        /*0164*/ 	.word	0x00000000
        /*0168*/ 	.short	0x0101
        /*016a*/ 	.byte	0x3f
	.zero		1


	//   ....[15]....
        /*016c*/ 	.word	0x00002510
        /*0170*/ 	.word	0x00000008
        /*0174*/ 	.word	0x00000000
        /*0178*/ 	.short	0x0101
        /*017a*/ 	.byte	0x3f
	.zero		1


	//   ....[16]....
        /*017c*/ 	.word	0x00005ec0
        /*0180*/ 	.word	0x00000013
        /*0184*/ 	.word	0x00000020
        /*0188*/ 	.short	0x010a
        /*018a*/ 	.byte	0x3f
	.zero		1


	//   ....[17]....
        /*018c*/ 	.word	0x00006290
        /*0190*/ 	.word	0x00000006
        /*0194*/ 	.word	0x00000058
        /*0198*/ 	.short	0x0101
        /*019a*/ 	.byte	0x3f
	.zero		1


	//   ....[18]....
        /*019c*/ 	.word	0x00006990
        /*01a0*/ 	.word	0x00000005
        /*01a4*/ 	.word	0x00000000
        /*01a8*/ 	.short	0x010a
        /*01aa*/ 	.byte	0x3f
	.zero		1


	//   ....[19]....
        /*01ac*/ 	.word	0x00006a10
        /*01b0*/ 	.word	0x00000007
        /*01b4*/ 	.word	0x00000000
        /*01b8*/ 	.short	0x010a
        /*01ba*/ 	.byte	0x3f
	.zero		1


	//   ....[20]....
        /*01bc*/ 	.word	0x00006aa0
        /*01c0*/ 	.word	0x00000006
        /*01c4*/ 	.word	0x00000000
        /*01c8*/ 	.short	0x010a
        /*01ca*/ 	.byte	0x3f
	.zero		1


	//   ....[21]....
        /*01cc*/ 	.word	0x00006b30
        /*01d0*/ 	.word	0x00000003
        /*01d4*/ 	.word	0x00000000
        /*01d8*/ 	.short	0x010a
        /*01da*/ 	.byte	0x3f
	.zero		1


	//   ....[22]....
        /*01dc*/ 	.word	0x00006ba0
        /*01e0*/ 	.word	0x00000009
        /*01e4*/ 	.word	0x00000000
        /*01e8*/ 	.short	0x010a
        /*01ea*/ 	.byte	0x3f
	.zero		1


	//   ....[23]....
        /*01ec*/ 	.word	0x00006c00
        /*01f0*/ 	.word	0x0000000b
        /*01f4*/ 	.word	0x00000000
        /*01f8*/ 	.short	0x010a
        /*01fa*/ 	.byte	0x3f
	.zero		1


	//   ....[24]....
        /*01fc*/ 	.word	0x00006cd0
        /*0200*/ 	.word	0x00000013
        /*0204*/ 	.word	0x00000020
        /*0208*/ 	.short	0x010a
        /*020a*/ 	.byte	0x3f
	.zero		1


	//   ....[25]....
        /*020c*/ 	.word	0x00006da0
        /*0210*/ 	.word	0x00000005
        /*0214*/ 	.word	0x00000000
        /*0218*/ 	.short	0x010a
        /*021a*/ 	.byte	0x3f
	.zero		1


	//   ....[26]....
        /*021c*/ 	.word	0x00006df0
        /*0220*/ 	.word	0x00000007
        /*0224*/ 	.word	0x00000000
        /*0228*/ 	.short	0x010a
        /*022a*/ 	.byte	0x3f
	.zero		1


	//   ....[27]....
        /*022c*/ 	.word	0x00006e40
        /*0230*/ 	.word	0x00000006
        /*0234*/ 	.word	0x00000000
        /*0238*/ 	.short	0x010a
        /*023a*/ 	.byte	0x3f
	.zero		1


	//----- nvinfo : EIATTR_NUM_MBARRIERS
	.align		4
.L_28:
        /*023c*/ 	.byte	0x03, 0x38
        /*023e*/ 	.short	0x000a


	//----- nvinfo : EIATTR_EXIT_INSTR_OFFSETS
	.align		4
        /*0240*/ 	.byte	0x04, 0x1c
        /*0242*/ 	.short	(.L_30 - .L_29)


	//   ....[0]....
.L_29:
        /*0244*/ 	.word	0x00000950


	//   ....[1]....
        /*0248*/ 	.word	0x00001140


	//   ....[2]....
        /*024c*/ 	.word	0x00005500


	//   ....[3]....
        /*0250*/ 	.word	0x00005a60


	//   ....[4]....
        /*0254*/ 	.word	0x00006b80


	//----- nvinfo : EIATTR_MAX_THREADS
	.align		4
.L_30:
        /*0258*/ 	.byte	0x04, 0x05
        /*025a*/ 	.short	(.L_32 - .L_31)
.L_31:
        /*025c*/ 	.word	0x00000180
        /*0260*/ 	.word	0x00000001
        /*0264*/ 	.word	0x00000001


	//----- nvinfo : EIATTR_CRS_STACK_SIZE
	.align		4
.L_32:
        /*0268*/ 	.byte	0x04, 0x1e
        /*026a*/ 	.short	(.L_34 - .L_33)
.L_33:
        /*026c*/ 	.word	0x00000000


	//----- nvinfo : EIATTR_CBANK_PARAM_SIZE
	.align		4
.L_34:
        /*0270*/ 	.byte	0x03, 0x19
        /*0272*/ 	.short	0x0470


	//----- nvinfo : EIATTR_PARAM_CBANK
	.align		4
        /*0274*/ 	.byte	0x04, 0x0a
        /*0276*/ 	.short	(.L_36 - .L_35)
	.align		4
.L_35:
        /*0278*/ 	.word	index@(.nv.constant0._ZN7cutlass13device_kernelINS_4gemm6kernel13GemmUniversalIN4cute5tupleIJiiiiEEENS1_10collective13CollectiveMmaINS1_37MainloopSm90TmaGmmaWarpSpecializedFP8ILi4ENS5_IJNS4_1CILi2EEESB_NSA_ILi1EEEEEENS1_35KernelTmaWarpSpecializedCooperativeEEENS5_IJNSA_ILi128EEENSA_ILi64EEESH_EEENS_12float_e4m3_tENS5_IJlSC_lEEESJ_SK_NS4_8TiledMMAINS4_8MMA_AtomIJNS4_4SM904GMMA30MMA_64x64x32_F32E4M3E4M3_SS_TNILNSO_7ScaleInE1ELSQ_1EEEEEENS4_6LayoutINS5_IJSB_SC_SC_EEENS5_IJSC_NSA_ILi0EEESV_EEEEENS5_IJNS4_10UnderscoreESY_SY_EEEEENS4_23SM90_TMA_LOAD_MULTICASTENS4_14ComposedLayoutINS4_7SwizzleILi2ELi4ELi3EEENS4_18smem_ptr_flag_bitsILi8EEENST_INS5_IJNSA_ILi8EEESH_EEENS5_IJSH_SC_EEEEEEEvNS4_8identityES11_S1B_vS1C_EENS_8epilogue10collective6detail29Sm90TmaWarpSpecializedAdapterINS1F_15DefaultEpilogueISJ_SK_SK_NS1E_6thread17LinearCombinationISJ_Li1EffLNS1J_9ScaleType4KindE0ELNS_15FloatRoundStyleE2ESJ_EENS1_15EpilogueDefaultEEEEEvvEEEEvNT_6ParamsE)
        /*027c*/ 	.short	0x0210
        /*027e*/ 	.short	0x0470


	//----- nvinfo : EIATTR_SW_WAR
	.align		4
.L_36:
        /*0280*/ 	.byte	0x04, 0x36
        /*0282*/ 	.short	(.L_38 - .L_37)
.L_37:
        /*0284*/ 	.word	0x00000008
.L_38:


//--------------------- .nv.callgraph             --------------------------
	.section	.nv.callgraph,"",@"SHT_CUDA_CALLGRAPH"
	.align	4
	.sectionentsize	8
	.align		4
        /*0000*/ 	.word	0x00000000
	.align		4
        /*0004*/ 	.word	0xffffffff
	.align		4
        /*0008*/ 	.word	0x00000000
	.align		4
        /*000c*/ 	.word	0xfffffffe
	.align		4
        /*0010*/ 	.word	0x00000000
	.align		4
        /*0014*/ 	.word	0xfffffffd
	.align		4
        /*0018*/ 	.word	0x00000000
	.align		4
        /*001c*/ 	.word	0xfffffffc


//--------------------- .nv.constant4             --------------------------
	.section	.nv.constant4,"a",@progbits
	.align	8
	.align		8
.nv.constant4:
        /*0000*/ 	.dword	_ZN39_INTERNAL_13c2ac81_4_k_cu_11a20b04_55614cuda3std3__45__cpo5beginE
	.align		8
        /*0008*/ 	.dword	_ZN39_INTERNAL_13c2ac81_4_k_cu_11a20b04_55614cuda3std3__45__cpo3endE
	.align		8
        /*0010*/ 	.dword	_ZN39_INTERNAL_13c2ac81_4_k_cu_11a20b04_55614cuda3std3__45__cpo6cbeginE
	.align		8
        /*0018*/ 	.dword	_ZN39_INTERNAL_13c2ac81_4_k_cu_11a20b04_55614cuda3std3__45__cpo4cendE
	.align		8
        /*0020*/ 	.dword	_ZN39_INTERNAL_13c2ac81_4_k_cu_11a20b04_55614cuda3std3__441_GLOBAL__N__13c2ac81_4_k_cu_11a20b04_55616ignoreE
	.align		8
        /*0028*/ 	.dword	_ZN39_INTERNAL_13c2ac81_4_k_cu_11a20b04_55614cuda3std3__419piecewise_constructE
	.align		8
        /*0030*/ 	.dword	_ZN39_INTERNAL_13c2ac81_4_k_cu_11a20b04_55614cuda3std3__48in_placeE
	.align		8
        /*0038*/ 	.dword	_ZN39_INTERNAL_13c2ac81_4_k_cu_11a20b04_55614cuda3std6ranges3__45__cpo4swapE
	.align		8
        /*0040*/ 	.dword	_ZN39_INTERNAL_13c2ac81_4_k_cu_11a20b04_55614cuda3std6ranges3__45__cpo9iter_moveE
	.align		8
        /*0048*/ 	.dword	_ZN39_INTERNAL_13c2ac81_4_k_cu_11a20b04_55614cute7productE
	.align		8
        /*0050*/ 	.dword	_ZN39_INTERNAL_13c2ac81_4_k_cu_11a20b04_55614cute1_E


//--------------------- .text._ZN7cutlass13device_kernelINS_4gemm6kernel13GemmUniversalIN4cute5tupleIJiiiiEEENS1_10collective13CollectiveMmaINS1_37MainloopSm90TmaGmmaWarpSpecializedFP8ILi4ENS5_IJNS4_1CILi2EEESB_NSA_ILi1EEEEEENS1_35KernelTmaWarpSpecializedCooperativeEEENS5_IJNSA_ILi128EEENSA_ILi64EEESH_EEENS_12float_e4m3_tENS5_IJlSC_lEEESJ_SK_NS4_8TiledMMAINS4_8MMA_AtomIJNS4_4SM904GMMA30MMA_64x64x32_F32E4M3E4M3_SS_TNILNSO_7ScaleInE1ELSQ_1EEEEEENS4_6LayoutINS5_IJSB_SC_SC_EEENS5_IJSC_NSA_ILi0EEESV_EEEEENS5_IJNS4_10UnderscoreESY_SY_EEEEENS4_23SM90_TMA_LOAD_MULTICASTENS4_14ComposedLayoutINS4_7SwizzleILi2ELi4ELi3EEENS4_18smem_ptr_flag_bitsILi8EEENST_INS5_IJNSA_ILi8EEESH_EEENS5_IJSH_SC_EEEEEEEvNS4_8identityES11_S1B_vS1C_EENS_8epilogue10collective6detail29Sm90TmaWarpSpecializedAdapterINS1F_15DefaultEpilogueISJ_SK_SK_NS1E_6thread17LinearCombinationISJ_Li1EffLNS1J_9ScaleType4KindE0ELNS_15FloatRoundStyleE2ESJ_EENS1_15EpilogueDefaultEEEEEvvEEEEvNT_6ParamsE --------------------------
	.section	.text._ZN7cutlass13device_kernelINS_4gemm6kernel13GemmUniversalIN4cute5tupleIJiiiiEEENS1_10collective13CollectiveMmaINS1_37MainloopSm90TmaGmmaWarpSpecializedFP8ILi4ENS5_IJNS4_1CILi2EEESB_NSA_ILi1EEEEEENS1_35KernelTmaWarpSpecializedCooperativeEEENS5_IJNSA_ILi128EEENSA_ILi64EEESH_EEENS_12float_e4m3_tENS5_IJlSC_lEEESJ_SK_NS4_8TiledMMAINS4_8MMA_AtomIJNS4_4SM904GMMA30MMA_64x64x32_F32E4M3E4M3_SS_TNILNSO_7ScaleInE1ELSQ_1EEEEEENS4_6LayoutINS5_IJSB_SC_SC_EEENS5_IJSC_NSA_ILi0EEESV_EEEEENS5_IJNS4_10UnderscoreESY_SY_EEEEENS4_23SM90_TMA_LOAD_MULTICASTENS4_14ComposedLayoutINS4_7SwizzleILi2ELi4ELi3EEENS4_18smem_ptr_flag_bitsILi8EEENST_INS5_IJNSA_ILi8EEESH_EEENS5_IJSH_SC_EEEEEEEvNS4_8identityES11_S1B_vS1C_EENS_8epilogue10collective6detail29Sm90TmaWarpSpecializedAdapterINS1F_15DefaultEpilogueISJ_SK_SK_NS1E_6thread17LinearCombinationISJ_Li1EffLNS1J_9ScaleType4KindE0ELNS_15FloatRoundStyleE2ESJ_EENS1_15EpilogueDefaultEEEEEvvEEEEvNT_6ParamsE,"ax",@progbits
	.align	128
.text._ZN7cutlass13device_kernelINS_4gemm6kernel13GemmUniversalIN4cute5tupleIJiiiiEEENS1_10collective13CollectiveMmaINS1_37MainloopSm90TmaGmmaWarpSpecializedFP8ILi4ENS5_IJNS4_1CILi2EEESB_NSA_ILi1EEEEEENS1_35KernelTmaWarpSpecializedCooperativeEEENS5_IJNSA_ILi128EEENSA_ILi64EEESH_EEENS_12float_e4m3_tENS5_IJlSC_lEEESJ_SK_NS4_8TiledMMAINS4_8MMA_AtomIJNS4_4SM904GMMA30MMA_64x64x32_F32E4M3E4M3_SS_TNILNSO_7ScaleInE1ELSQ_1EEEEEENS4_6LayoutINS5_IJSB_SC_SC_EEENS5_IJSC_NSA_ILi0EEESV_EEEEENS5_IJNS4_10UnderscoreESY_SY_EEEEENS4_23SM90_TMA_LOAD_MULTICASTENS4_14ComposedLayoutINS4_7SwizzleILi2ELi4ELi3EEENS4_18smem_ptr_flag_bitsILi8EEENST_INS5_IJNSA_ILi8EEESH_EEENS5_IJSH_SC_EEEEEEEvNS4_8identityES11_S1B_vS1C_EENS_8epilogue10collective6detail29Sm90TmaWarpSpecializedAdapterINS1F_15DefaultEpilogueISJ_SK_SK_NS1E_6thread17LinearCombinationISJ_Li1EffLNS1J_9ScaleType4KindE0ELNS_15FloatRoundStyleE2ESJ_EENS1_15EpilogueDefaultEEEEEvvEEEEvNT_6ParamsE:
        .type           _ZN7cutlass13device_kernelINS_4gemm6kernel13GemmUniversalIN4cute5tupleIJiiiiEEENS1_10collective13CollectiveMmaINS1_37MainloopSm90TmaGmmaWarpSpecializedFP8ILi4ENS5_IJNS4_1CILi2EEESB_NSA_ILi1EEEEEENS1_35KernelTmaWarpSpecializedCooperativeEEENS5_IJNSA_ILi128EEENSA_ILi64EEESH_EEENS_12float_e4m3_tENS5_IJlSC_lEEESJ_SK_NS4_8TiledMMAINS4_8MMA_AtomIJNS4_4SM904GMMA30MMA_64x64x32_F32E4M3E4M3_SS_TNILNSO_7ScaleInE1ELSQ_1EEEEEENS4_6LayoutINS5_IJSB_SC_SC_EEENS5_IJSC_NSA_ILi0EEESV_EEEEENS5_IJNS4_10UnderscoreESY_SY_EEEEENS4_23SM90_TMA_LOAD_MULTICASTENS4_14ComposedLayoutINS4_7SwizzleILi2ELi4ELi3EEENS4_18smem_ptr_flag_bitsILi8EEENST_INS5_IJNSA_ILi8EEESH_EEENS5_IJSH_SC_EEEEEEEvNS4_8identityES11_S1B_vS1C_EENS_8epilogue10collective6detail29Sm90TmaWarpSpecializedAdapterINS1F_15DefaultEpilogueISJ_SK_SK_NS1E_6thread17LinearCombinationISJ_Li1EffLNS1J_9ScaleType4KindE0ELNS_15FloatRoundStyleE2ESJ_EENS1_15EpilogueDefaultEEEEEvvEEEEvNT_6ParamsE,@function
        .size           _ZN7cutlass13device_kernelINS_4gemm6kernel13GemmUniversalIN4cute5tupleIJiiiiEEENS1_10collective13CollectiveMmaINS1_37MainloopSm90TmaGmmaWarpSpecializedFP8ILi4ENS5_IJNS4_1CILi2EEESB_NSA_ILi1EEEEEENS1_35KernelTmaWarpSpecializedCooperativeEEENS5_IJNSA_ILi128EEENSA_ILi64EEESH_EEENS_12float_e4m3_tENS5_IJlSC_lEEESJ_SK_NS4_8TiledMMAINS4_8MMA_AtomIJNS4_4SM904GMMA30MMA_64x64x32_F32E4M3E4M3_SS_TNILNSO_7ScaleInE1ELSQ_1EEEEEENS4_6LayoutINS5_IJSB_SC_SC_EEENS5_IJSC_NSA_ILi0EEESV_EEEEENS5_IJNS4_10UnderscoreESY_SY_EEEEENS4_23SM90_TMA_LOAD_MULTICASTENS4_14ComposedLayoutINS4_7SwizzleILi2ELi4ELi3EEENS4_18smem_ptr_flag_bitsILi8EEENST_INS5_IJNSA_ILi8EEESH_EEENS5_IJSH_SC_EEEEEEEvNS4_8identityES11_S1B_vS1C_EENS_8epilogue10collective6detail29Sm90TmaWarpSpecializedAdapterINS1F_15DefaultEpilogueISJ_SK_SK_NS1E_6thread17LinearCombinationISJ_Li1EffLNS1J_9ScaleType4KindE0ELNS_15FloatRoundStyleE2ESJ_EENS1_15EpilogueDefaultEEEEEvvEEEEvNT_6ParamsE,(.L_x_140 - _ZN7cutlass13device_kernelINS_4gemm6kernel13GemmUniversalIN4cute5tupleIJiiiiEEENS1_10collective13CollectiveMmaINS1_37MainloopSm90TmaGmmaWarpSpecializedFP8ILi4ENS5_IJNS4_1CILi2EEESB_NSA_ILi1EEEEEENS1_35KernelTmaWarpSpecializedCooperativeEEENS5_IJNSA_ILi128EEENSA_ILi64EEESH_EEENS_12float_e4m3_tENS5_IJlSC_lEEESJ_SK_NS4_8TiledMMAINS4_8MMA_AtomIJNS4_4SM904GMMA30MMA_64x64x32_F32E4M3E4M3_SS_TNILNSO_7ScaleInE1ELSQ_1EEEEEENS4_6LayoutINS5_IJSB_SC_SC_EEENS5_IJSC_NSA_ILi0EEESV_EEEEENS5_IJNS4_10UnderscoreESY_SY_EEEEENS4_23SM90_TMA_LOAD_MULTICASTENS4_14ComposedLayoutINS4_7SwizzleILi2ELi4ELi3EEENS4_18smem_ptr_flag_bitsILi8EEENST_INS5_IJNSA_ILi8EEESH_EEENS5_IJSH_SC_EEEEEEEvNS4_8identityES11_S1B_vS1C_EENS_8epilogue10collective6detail29Sm90TmaWarpSpecializedAdapterINS1F_15DefaultEpilogueISJ_SK_SK_NS1E_6thread17LinearCombinationISJ_Li1EffLNS1J_9ScaleType4KindE0ELNS_15FloatRoundStyleE2ESJ_EENS1_15EpilogueDefaultEEEEEvvEEEEvNT_6ParamsE)
        .other          _ZN7cutlass13device_kernelINS_4gemm6kernel13GemmUniversalIN4cute5tupleIJiiiiEEENS1_10collective13CollectiveMmaINS1_37MainloopSm90TmaGmmaWarpSpecializedFP8ILi4ENS5_IJNS4_1CILi2EEESB_NSA_ILi1EEEEEENS1_35KernelTmaWarpSpecializedCooperativeEEENS5_IJNSA_ILi128EEENSA_ILi64EEESH_EEENS_12float_e4m3_tENS5_IJlSC_lEEESJ_SK_NS4_8TiledMMAINS4_8MMA_AtomIJNS4_4SM904GMMA30MMA_64x64x32_F32E4M3E4M3_SS_TNILNSO_7ScaleInE1ELSQ_1EEEEEENS4_6LayoutINS5_IJSB_SC_SC_EEENS5_IJSC_NSA_ILi0EEESV_EEEEENS5_IJNS4_10UnderscoreESY_SY_EEEEENS4_23SM90_TMA_LOAD_MULTICASTENS4_14ComposedLayoutINS4_7SwizzleILi2ELi4ELi3EEENS4_18smem_ptr_flag_bitsILi8EEENST_INS5_IJNSA_ILi8EEESH_EEENS5_IJSH_SC_EEEEEEEvNS4_8identityES11_S1B_vS1C_EENS_8epilogue10collective6detail29Sm90TmaWarpSpecializedAdapterINS1F_15DefaultEpilogueISJ_SK_SK_NS1E_6thread17LinearCombinationISJ_Li1EffLNS1J_9ScaleType4KindE0ELNS_15FloatRoundStyleE2ESJ_EENS1_15EpilogueDefaultEEEEEvvEEEEvNT_6ParamsE,@"STO_CUDA_ENTRY STV_DEFAULT"
_ZN7cutlass13device_kernelINS_4gemm6kernel13GemmUniversalIN4cute5tupleIJiiiiEEENS1_10collective13CollectiveMmaINS1_37MainloopSm90TmaGmmaWarpSpecializedFP8ILi4ENS5_IJNS4_1CILi2EEESB_NSA_ILi1EEEEEENS1_35KernelTmaWarpSpecializedCooperativeEEENS5_IJNSA_ILi128EEENSA_ILi64EEESH_EEENS_12float_e4m3_tENS5_IJlSC_lEEESJ_SK_NS4_8TiledMMAINS4_8MMA_AtomIJNS4_4SM904GMMA30MMA_64x64x32_F32E4M3E4M3_SS_TNILNSO_7ScaleInE1ELSQ_1EEEEEENS4_6LayoutINS5_IJSB_SC_SC_EEENS5_IJSC_NSA_ILi0EEESV_EEEEENS5_IJNS4_10UnderscoreESY_SY_EEEEENS4_23SM90_TMA_LOAD_MULTICASTENS4_14ComposedLayoutINS4_7SwizzleILi2ELi4ELi3EEENS4_18smem_ptr_flag_bitsILi8EEENST_INS5_IJNSA_ILi8EEESH_EEENS5_IJSH_SC_EEEEEEEvNS4_8identityES11_S1B_vS1C_EENS_8epilogue10collective6detail29Sm90TmaWarpSpecializedAdapterINS1F_15DefaultEpilogueISJ_SK_SK_NS1E_6thread17LinearCombinationISJ_Li1EffLNS1J_9ScaleType4KindE0ELNS_15FloatRoundStyleE2ESJ_EENS1_15EpilogueDefaultEEEEEvvEEEEvNT_6ParamsE:
[----:B------:R-:W-:Y:S01]  /*0000*/  LDC R1, c[0x0][0x28] ;  /* 0x00000a00ff017b82 */ /* 0x000fe20000000800 */
[----:B------:R-:W0:Y:S01]  /*0010*/  S2R R0, SR_TID.X ;  /* 0x0000000000007919 */ /* 0x000e220000002100 */
[----:B------:R-:W-:Y:S01]  /*0020*/  ELECT P0, URZ, PT ;  /* 0x00000000003f782f */ /* 0x000fe20003800000 */
[----:B------:R-:W-:Y:S01]  /*0030*/  BSSY B0, `(.L_x_0) ;  /* 0x000000f000007945 */ /* 0x000fe20003800000 */
[--C-:B0-----:R-:W-:Y:S02]  /*0040*/  SHF.R.U32.HI R2, RZ, 0x5, R0.reuse ;  /* 0x00000005ff027819 */ /* 0x101fe40000011600 */
[----:B------:R-:W-:-:S03]  /*0050*/  SHF.R.U32.HI R3, RZ, 0x7, R0 ;  /* 0x00000007ff037819 */ /* 0x000fc60000011600 */
[----:B------:R-:W0:Y:S04]  /*0060*/  SHFL.IDX PT, R7, R2, RZ, 0x1f ;  /* 0x00001fff02077589 */ /* 0x000e2800000e0000 */
[----:B------:R1:W2:Y:S01]  /*0070*/  SHFL.IDX PT, R4, R3, RZ, 0x1f ;  /* 0x00001fff03047589 */ /* 0x0002a200000e0000 */
[----:B0-----:R-:W-:-:S13]  /*0080*/  ISETP.NE.OR P0, PT, R7, RZ, !P0 ;  /* 0x000000ff0700720c */ /* 0x001fda0004705670 */
[----:B-12---:R-:W-:Y:S05]  /*0090*/  @P0 BRA `(.L_x_1) ;  /* 0x0000000000200947 */ /* 0x006fea0003800000 */
[----:B------:R-:W-:Y:S02]  /*00a0*/  ULDC.64 UR4, c[0x0][0x198] ;  /* 0x0000660000047ab9 */ /* 0x000fe40000000a00 */
[----:B------:R-:W-:Y:S02]  /*00b0*/  UIADD3 UR6, UP0, UR4, 0xf0, URZ ;  /* 0x000000f004067890 */ /* 0x000fe4000ff1e03f */
[----:B------:R-:W-:Y:S02]  /*00c0*/  UIADD3 UR4, UP1, UR4, 0x1f0, URZ ;  /* 0x000001f004047890 */ /* 0x000fe4000ff3e03f */
[----:B------:R-:W-:Y:S02]  /*00d0*/  UIADD3.X UR7, URZ, UR5, URZ, UP0, !UPT ;  /* 0x000000053f077290 */ /* 0x000fe400087fe43f */
[----:B------:R-:W-:-:S07]  /*00e0*/  UIADD3.X UR5, URZ, UR5, URZ, UP1, !UPT ;  /* 0x000000053f057290 */ /* 0x000fce0008ffe43f */
[----:B------:R0:W-:Y:S02]  /*00f0*/  UTMACCTL.PF [UR6] ;  /* 0x00000000060079b9 */ /* 0x0001e40008040000 */
[----:B------:R0:W-:Y:S02]  /*0100*/  UTMACCTL.PF [UR4] ;  /* 0x00000000040079b9 */ /* 0x0001e40008040000 */
[----:B0-----:R-:W-:Y:S01]  /*0110*/  NOP ;  /* 0x0000000000007918 */ /* 0x001fe20000000000 */
.L_x_1:
[----:B------:R-:W-:Y:S05]  /*0120*/  BSYNC B0 ;  /* 0x0000000000007941 */ /* 0x000fea0003800000 */
.L_x_0:
[----:B------:R-:W0:Y:S02]  /*0130*/  SHFL.IDX PT, R3, R2, RZ, 0x1f ;  /* 0x00001fff02037589 */ /* 0x000e2400000e0000 */
[----:B0-----:R-:W-:-:S13]  /*0140*/  ISETP.NE.AND P0, PT, R3, RZ, PT ;  /* 0x000000ff0300720c */ /* 0x001fda0003f05270 */
[----:B------:R-:W-:Y:S05]  /*0150*/  @P0 BRA `(.L_x_2) ;  /* 0x0000000000580947 */ /* 0x000fea0003800000 */
[----:B------:R-:W0:Y:S01]  /*0160*/  S2UR UR8, SR_CgaCtaId ;  /* 0x00000000000879c3 */ /* 0x000e220000008800 */
[----:B------:R-:W-:Y:S01]  /*0170*/  UMOV UR4, 0x400 ;  /* 0x0000040000047882 */ /* 0x000fe20000000000 */
[----:B------:R-:W-:Y:S01]  /*0180*/  UMOV UR5, 0x1 ;  /* 0x0000000100057882 */ /* 0x000fe20000000000 */
[----:B------:R-:W-:Y:S01]  /*0190*/  UMOV UR6, 0x6 ;  /* 0x0000000600067882 */ /* 0x000fe20000000000 */
[----:B------:R-:W-:Y:S01]  /*01a0*/  ELECT P0, URZ, PT ;  /* 0x00000000003f782f */ /* 0x000fe20003800000 */
[----:B------:R-:W-:-:S04]  /*01b0*/  UIADD3 UR6, -UR6, 0x100000, URZ ;  /* 0x0010000006067890 */ /* 0x000fc8000fffe13f */
[----:B------:R-:W-:Y:S02]  /*01c0*/  USHF.L.U32 UR7, UR6, 0xb, URZ ;  /* 0x0000000b06077899 */ /* 0x000fe4000800063f */
[----:B------:R-:W-:Y:S02]  /*01d0*/  USHF.L.U32 UR6, UR6, 0x1, URZ ;  /* 0x0000000106067899 */ /* 0x000fe4000800063f */
[----:B0-----:R-:W-:Y:S02]  /*01e0*/  ULEA UR8, UR8, UR4, 0x18 ;  /* 0x0000000408087291 */ /* 0x001fe4000f8ec03f */
[----:B------:R-:W-:-:S04]  /*01f0*/  UIADD3 UR4, -UR5, 0x100000, URZ ;  /* 0x0010000005047890 */ /* 0x000fc8000fffe13f */
[----:B------:R-:W-:Y:S02]  /*0200*/  USHF.L.U32 UR5, UR4, 0xb, URZ ;  /* 0x0000000b04057899 */ /* 0x000fe4000800063f */
[----:B------:R-:W-:Y:S01]  /*0210*/  USHF.L.U32 UR4, UR4, 0x1, URZ ;  /* 0x0000000104047899 */ /* 0x000fe2000800063f */
[----:B------:R-:W0:Y:S11]  /*0220*/  FENCE.VIEW.ASYNC.S ;  /* 0x00000000000073c6 */ /* 0x000e360000000000 */
[----:B0-----:R0:W1:Y:S01]  /*0230*/  SYNCS.EXCH.64 URZ, [UR8], UR4 ;  /* 0x00000004083f75b2 */ /* 0x0010620008000100 */
[----:B------:R0:W2:Y:S01]  /*0240*/  SYNCS.EXCH.64 URZ, [UR8+0x20], UR6 ;  /* 0x00002006083f75b2 */ /* 0x0000a20008000100 */
[----:B------:R0:W3:Y:S01]  /*0250*/  SYNCS.EXCH.64 URZ, [UR8+0x8], UR4 ;  /* 0x00000804083f75b2 */ /* 0x0000e20008000100 */
[----:B------:R0:W4:Y:S01]  /*0260*/  SYNCS.EXCH.64 URZ, [UR8+0x28], UR6 ;  /* 0x00002806083f75b2 */ /* 0x0001220008000100 */
[----:B------:R0:W0:Y:S01]  /*0270*/  SYNCS.EXCH.64 URZ, [UR8+0x10], UR4 ;  /* 0x00001004083f75b2 */ /* 0x0000220008000100 */
[----:B------:R0:W0:Y:S01]  /*0280*/  SYNCS.EXCH.64 URZ, [UR8+0x30], UR6 ;  /* 0x00003006083f75b2 */ /* 0x0000220008000100 */
[----:B------:R0:W0:Y:S01]  /*0290*/  SYNCS.EXCH.64 URZ, [UR8+0x18], UR4 ;  /* 0x00001804083f75b2 */ /* 0x0000220008000100 */
[----:B------:R0:W0:Y:S01]  /*02a0*/  SYNCS.EXCH.64 URZ, [UR8+0x38], UR6 ;  /* 0x00003806083f75b2 */ /* 0x0000220008000100 */
[----:B------:R-:W-:Y:S01]  /*02b0*/  NOP ;  /* 0x0000000000007918 */ /* 0x000fe20000000000 */
.L_x_2:
[----:B------:R-:W-:Y:S01]  /*02c0*/  SHF.R.S32.HI R5, RZ, 0x1f, R0 ;  /* 0x0000001fff057819 */ /* 0x000fe20000011400 */
[----:B------:R-:W5:Y:S01]  /*02d0*/  SHFL.IDX PT, R2, R2, RZ, 0x1f ;  /* 0x00001fff02027589 */ /* 0x000f6200000e0000 */
[----:B0-----:R-:W0:Y:S01]  /*02e0*/  S2UR UR8, SR_CTAID.X ;  /* 0x00000000000879c3 */ /* 0x001e220000002500 */
[----:B------:R-:W-:Y:S02]  /*02f0*/  ELECT P0, URZ, PT ;  /* 0x00000000003f782f */ /* 0x000fe40003800000 */
[----:B------:R-:W-:Y:S01]  /*0300*/  LEA.HI R5, R5, R0, RZ, 0x7 ;  /* 0x0000000005057211 */ /* 0x000fe200078f38ff */
[----:B------:R-:W1:Y:S01]  /*0310*/  S2R R8, SR_CTAID.Y ;  /* 0x0000000000087919 */ /* 0x000e620000002600 */
[----:B------:R-:W-:Y:S01]  /*0320*/  ULDC UR4, c[0x0][0x150] ;  /* 0x0000540000047ab9 */ /* 0x000fe20000000800 */
[----:B------:R-:W-:Y:S01]  /*0330*/  VIADD R16, R4, 0xffffffff ;  /* 0xffffffff04107836 */ /* 0x000fe20000000000 */
[----:B------:R-:W-:Y:S01]  /*0340*/  LOP3.LUT R5, R5, 0xffffff80, RZ, 0xc0, !PT ;  /* 0xffffff8005057812 */ /* 0x000fe200078ec0ff */
[----:B------:R-:W-:Y:S01]  /*0350*/  NOP ;  /* 0x0000000000007918 */ /* 0x000fe20000000000 */
[----:B------:R-:W2:Y:S01]  /*0360*/  LDC R12, c[0x0][0x144] ;  /* 0x00005100ff0c7b82 */ /* 0x000ea20000000800 */
[----:B------:R-:W-:Y:S01]  /*0370*/  NOP ;  /* 0x0000000000007918 */ /* 0x000fe20000000000 */
[----:B------:R-:W-:Y:S01]  /*0380*/  ISETP.GE.U32.AND P6, PT, R16, 0x2, PT ;  /* 0x000000021000780c */ /* 0x000fe20003fc6070 */
[----:B------:R-:W-:Y:S01]  /*0390*/  IMAD.IADD R5, R0, 0x1, -R5 ;  /* 0x0000000100057824 */ /* 0x000fe200078e0a05 */
[----:B------:R-:W-:-:S04]  /*03a0*/  ISETP.NE.AND P3, PT, R4, RZ, PT ;  /* 0x000000ff0400720c */ /* 0x000fc80003f65270 */
[----:B------:R-:W-:Y:S01]  /*03b0*/  SHF.R.S32.HI R6, RZ, 0x1f, R5 ;  /* 0x0000001fff067819 */ /* 0x000fe20000011405 */
[----:B------:R-:W3:Y:S03]  /*03c0*/  LDC R14, c[0x0][0x140] ;  /* 0x00005000ff0e7b82 */ /* 0x000ee60000000800 */
[----:B------:R-:W-:Y:S02]  /*03d0*/  LEA.HI R6, R6, R5, RZ, 0x3 ;  /* 0x0000000506067211 */ /* 0x000fe400078f18ff */
[----:B-----5:R-:W-:Y:S02]  /*03e0*/  ISETP.NE.OR P0, PT, R2, RZ, !P0 ;  /* 0x000000ff0200720c */ /* 0x020fe40004705670 */
[--C-:B------:R-:W-:Y:S02]  /*03f0*/  SHF.R.S32.HI R2, RZ, 0x3, R6.reuse ;  /* 0x00000003ff027819 */ /* 0x100fe40000011406 */
[----:B------:R-:W-:-:S02]  /*0400*/  SHF.R.S32.HI R11, RZ, 0x1f, R6 ;  /* 0x0000001fff0b7819 */ /* 0x000fc40000011406 */
[----:B------:R-:W-:Y:S02]  /*0410*/  SHF.R.S32.HI R6, RZ, 0x1f, R3 ;  /* 0x0000001fff067819 */ /* 0x000fe40000011403 */
[----:B0-----:R-:W-:Y:S02]  /*0420*/  I2FP.F32.U32 R10, UR8 ;  /* 0x00000008000a7c45 */ /* 0x001fe40008201000 */
[----:B------:R-:W-:Y:S02]  /*0430*/  LEA.HI R11, R11, R2, RZ, 0x2 ;  /* 0x000000020b0b7211 */ /* 0x000fe400078f10ff */
[----:B------:R-:W-:Y:S01]  /*0440*/  LEA.HI R6, R6, R3, RZ, 0x2 ;  /* 0x0000000306067211 */ /* 0x000fe200078f10ff */
[----:B------:R-:W-:Y:S01]  /*0450*/  FMUL R10, R10, UR4 ;  /* 0x000000040a0a7c20 */ /* 0x000fe20008400000 */
[----:B------:R-:W-:Y:S01]  /*0460*/  LOP3.LUT R11, R11, 0xfffffffc, RZ, 0xc0, !PT ;  /* 0xfffffffc0b0b7812 */ /* 0x000fe200078ec0ff */
[----:B------:R-:W-:Y:S01]  /*0470*/  VOTEU.ALL UP0, P0 ;  /* 0x00000000003f7886 */ /* 0x000fe20000000000 */
[----:B------:R-:W-:Y:S01]  /*0480*/  LOP3.LUT R6, R6, 0x3ffffffc, RZ, 0xc0, !PT ;  /* 0x3ffffffc06067812 */ /* 0x000fe200078ec0ff */
[----:B------:R-:W-:Y:S01]  /*0490*/  ULDC UR4, c[0x0][0x154] ;  /* 0x0000550000047ab9 */ /* 0x000fe20000000800 */
[----:B-1----:R-:W-:Y:S01]  /*04a0*/  I2FP.F32.U32 R13, R8 ;  /* 0x00000008000d7245 */ /* 0x002fe20000201000 */
[----:B------:R-:W0:Y:S01]  /*04b0*/  F2I.U32.TRUNC.NTZ R10, R10 ;  /* 0x0000000a000a7305 */ /* 0x000e22000020f000 */
[----:B------:R-:W-:Y:S01]  /*04c0*/  IMAD.IADD R11, R2, 0x1, -R11 ;  /* 0x00000001020b7824 */ /* 0x000fe200078e0a0b */
[----:B------:R-:W1:Y:S01]  /*04d0*/  @!UP0 S2UR UR7, SR_CgaCtaId ;  /* 0x00000000000789c3 */ /* 0x000e620000008800 */
[----:B------:R-:W-:-:S02]  /*04e0*/  IMAD.IADD R6, R3, 0x1, -R6 ;  /* 0x0000000103067824 */ /* 0x000fc400078e0a06 */
[----:B------:R-:W-:Y:S01]  /*04f0*/  FMUL R13, R13, UR4 ;  /* 0x000000040d0d7c20 */ /* 0x000fe20008400000 */
[----:B------:R-:W-:Y:S01]  /*0500*/  UMOV UR4, 0x20 ;  /* 0x0000002000047882 */ /* 0x000fe20000000000 */
[----:B------:R-:W-:Y:S01]  /*0510*/  @!UP0 UMOV UR6, 0x400 ;  /* 0x0000040000068882 */ /* 0x000fe20000000000 */
[----:B------:R-:W-:Y:S01]  /*0520*/  IMAD R6, R6, 0x4, R11 ;  /* 0x0000000406067824 */ /* 0x000fe200078e020b */
[----:B------:R-:W-:-:S04]  /*0530*/  @!UP0 UIADD3 UR4, -UR4, 0x100000, URZ ;  /* 0x0010000004048890 */ /* 0x000fc8000fffe13f */
[----:B------:R-:W-:Y:S02]  /*0540*/  @!UP0 USHF.L.U32 UR5, UR4, 0xb, URZ ;  /* 0x0000000b04058899 */ /* 0x000fe4000800063f */
[----:B------:R-:W-:Y:S01]  /*0550*/  @!UP0 USHF.L.U32 UR4, UR4, 0x1, URZ ;  /* 0x0000000104048899 */ /* 0x000fe2000800063f */
[----:B---3--:R-:W-:Y:S01]  /*0560*/  ISETP.EQ.U32.AND P2, PT, R14, 0x1, PT ;  /* 0x000000010e00780c */ /* 0x008fe20003f42070 */
[----:B------:R-:W3:Y:S01]  /*0570*/  LDC R11, c[0x0][0x148] ;  /* 0x00005200ff0b7b82 */ /* 0x000ee20000000800 */
[----:B------:R-:W5:Y:S01]  /*0580*/  F2I.U32.TRUNC.NTZ R13, R13 ;  /* 0x0000000d000d7305 */ /* 0x000f62000020f000 */
[----:B------:R-:W-:Y:S01]  /*0590*/  LEA.HI R2, R6, R6, RZ, 0x1 ;  /* 0x0000000606027211 */ /* 0x000fe200078f08ff */
[----:B------:R-:W-:Y:S01]  /*05a0*/  VOTEU.ALL UP1, P0 ;  /* 0x00000000003f7886 */ /* 0x000fe20000020000 */
[----:B0-----:R-:W-:Y:S02]  /*05b0*/  IMAD.MOV R15, RZ, RZ, -R10 ;  /* 0x000000ffff0f7224 */ /* 0x001fe400078e0a0a */
[----:B------:R-:W-:-:S02]  /*05c0*/  LOP3.LUT R3, R2, 0xfffffffe, RZ, 0xc0, !PT ;  /* 0xfffffffe02037812 */ /* 0x000fc400078ec0ff */
[----:B------:R-:W-:Y:S01]  /*05d0*/  SHF.R.S32.HI R2, RZ, 0x1f, R7 ;  /* 0x0000001fff027819 */ /* 0x000fe20000011407 */
[----:B--2---:R-:W-:Y:S02]  /*05e0*/  IMAD R10, R12, R15, UR8 ;  /* 0x000000080c0a7e24 */ /* 0x004fe4000f8e020f */
[----:B------:R-:W-:Y:S01]  /*05f0*/  IMAD.IADD R3, R6, 0x1, -R3 ;  /* 0x0000000106037824 */ /* 0x000fe200078e0a03 */
[----:B------:R-:W-:-:S04]  /*0600*/  LEA.HI R2, R2, R7, RZ, 0x2 ;  /* 0x0000000702027211 */ /* 0x000fc800078f10ff */
[----:B------:R-:W-:Y:S01]  /*0610*/  ISETP.NE.AND P4, PT, R3, R10, PT ;  /* 0x0000000a0300720c */ /* 0x000fe20003f85270 */
[----:B------:R-:W-:Y:S01]  /*0620*/  IMAD.SHL.U32 R3, R6, 0x4, RZ ;  /* 0x0000000406037824 */ /* 0x000fe200078e00ff */
[----:B------:R-:W-:Y:S01]  /*0630*/  LOP3.LUT R2, R2, 0xfffffffc, RZ, 0xc0, !PT ;  /* 0xfffffffc02027812 */ /* 0x000fe200078ec0ff */
[----:B-----5:R-:W-:Y:S01]  /*0640*/  IMAD.MOV R20, RZ, RZ, -R13 ;  /* 0x000000ffff147224 */ /* 0x020fe200078e0a0d */
[----:B-1----:R-:W-:Y:S02]  /*0650*/  @!UP0 ULEA UR6, UR7, UR6, 0x18 ;  /* 0x0000000607068291 */ /* 0x002fe4000f8ec03f */
[----:B------:R-:W-:Y:S01]  /*0660*/  LOP3.LUT R3, R6, 0xc, R3, 0x78, !PT ;  /* 0x0000000c06037812 */ /* 0x000fe200078e7803 */
[----:B------:R-:W-:Y:S01]  /*0670*/  IMAD.IADD R7, R7, 0x1, -R2 ;  /* 0x0000000107077824 */ /* 0x000fe200078e0a02 */
[----:B------:R-:W-:Y:S01]  /*0680*/  VOTEU.ALL UP0, P0 ;  /* 0x00000000003f7886 */ /* 0x000fe20000000000 */
[----:B---3--:R-:W-:Y:S01]  /*0690*/  IMAD R13, R11, R20, R8 ;  /* 0x000000140b0d7224 */ /* 0x008fe200078e0208 */
[----:B------:R-:W-:Y:S01]  /*06a0*/  LOP3.LUT P0, RZ, R5, 0x7, RZ, 0xc0, !PT ;  /* 0x0000000705ff7812 */ /* 0x000fe2000780c0ff */
[----:B------:R-:W-:Y:S01]  /*06b0*/  IMAD.MOV.U32 R6, RZ, RZ, 0x1 ;  /* 0x00000001ff067424 */ /* 0x000fe200078e00ff */
[----:B------:R-:W-:-:S02]  /*06c0*/  ISETP.NE.AND P1, PT, R7, 0x3, PT ;  /* 0x000000030700780c */ /* 0x000fc40003f25270 */
[----:B------:R-:W-:Y:S02]  /*06d0*/  @P4 LEA.HI R2, R3, R3, RZ, 0x1 ;  /* 0x0000000303024211 */ /* 0x000fe400078f08ff */
[----:B------:R-:W-:Y:S01]  /*06e0*/  ISETP.EQ.OR P1, PT, R7, RZ, !P1 ;  /* 0x000000ff0700720c */ /* 0x000fe20004f22670 */
[----:B------:R-:W0:Y:S02]  /*06f0*/  FENCE.VIEW.ASYNC.S ;  /* 0x00000000000073c6 */ /* 0x000e240000000000 */
[----:B0-----:R0:W1:Y:S01]  /*0700*/  @!UP0 SYNCS.EXCH.64 URZ, [UR6+0x50], UR4 ;  /* 0x00005004063f85b2 */ /* 0x0010620008000100 */
[----:B------:R-:W-:Y:S02]  /*0710*/  @P4 SHF.R.S32.HI R2, RZ, 0x1, R2 ;  /* 0x00000001ff024819 */ /* 0x000fe40000011402 */
[----:B------:R-:W-:Y:S02]  /*0720*/  ISETP.LT.U32.AND P0, PT, R3, 0x4, !P0 ;  /* 0x000000040300780c */ /* 0x000fe40004701070 */
[----:B------:R-:W-:-:S02]  /*0730*/  @P4 ISETP.NE.AND P5, PT, R2, R13, PT ;  /* 0x0000000d0200420c */ /* 0x000fc40003fa5270 */
[----:B------:R-:W-:Y:S02]  /*0740*/  ISETP.EQ.AND P1, PT, R4, RZ, P1 ;  /* 0x000000ff0400720c */ /* 0x000fe40000f22270 */
[----:B------:R-:W-:Y:S02]  /*0750*/  SEL R5, RZ, 0x1, !P0 ;  /* 0x00000001ff057807 */ /* 0x000fe40004000000 */
[----:B------:R-:W-:Y:S02]  /*0760*/  @P4 SEL R6, RZ, 0x1, P5 ;  /* 0x00000001ff064807 */ /* 0x000fe40002800000 */
[----:B------:R-:W-:Y:S02]  /*0770*/  SEL R2, RZ, 0x1, !P1 ;  /* 0x00000001ff027807 */ /* 0x000fe40004800000 */
[----:B------:R-:W-:Y:S01]  /*0780*/  LOP3.LUT R6, R6, R5, RZ, 0xc0, !PT ;  /* 0x0000000506067212 */ /* 0x000fe200078ec0ff */
[----:B------:R0:W2:Y:S01]  /*0790*/  @!UP1 SYNCS.EXCH.64 URZ, [UR6+0x58], UR4 ;  /* 0x00005804063f95b2 */ /* 0x0000a20008000100 */
[----:B------:R-:W-:Y:S01]  /*07a0*/  SEL R2, R2, 0x2, P6 ;  /* 0x0000000202027807 */ /* 0x000fe20003000000 */
[----:B------:R-:W-:Y:S01]  /*07b0*/  NOP ;  /* 0x0000000000007918 */ /* 0x000fe20000000000 */
[----:B------:R-:W-:Y:S05]  /*07c0*/  @!P2 BRA `(.L_x_3) ;  /* 0x000000000008a947 */ /* 0x000fea0003800000 */
[----:B-12-4-:R-:W-:Y:S01]  /*07d0*/  UCGABAR_ARV ;  /* 0x00000000000079c7 */ /* 0x016fe20008000000 */
[----:B------:R-:W-:Y:S05]  /*07e0*/  BRA `(.L_x_4) ;  /* 0x0000000000047947 */ /* 0x000fea0003800000 */
.L_x_3:
[----:B-12-4-:R-:W-:Y:S01]  /*07f0*/  NOP ;  /* 0x0000000000007918 */ /* 0x016fe20000000000 */
.L_x_4:
[----:B------:R-:W1:Y:S01]  /*0800*/  LDC R4, c[0x0][0x65c] ;  /* 0x00019700ff047b82 */ /* 0x000e620000000800 */
[----:B------:R-:W-:Y:S01]  /*0810*/  IMAD.MOV.U32 R5, RZ, RZ, RZ ;  /* 0x000000ffff057224 */ /* 0x000fe200078e00ff */
[----:B-1----:R-:W-:Y:S01]  /*0820*/  ISETP.NE.AND P4, PT, R4, 0x1, PT ;  /* 0x000000010400780c */ /* 0x002fe20003f85270 */
[----:B------:R-:W-:-:S12]  /*0830*/  IMAD.U32 R4, RZ, RZ, UR8 ;  /* 0x00000008ff047e24 */ /* 0x000fd8000f8e00ff */
[----:B------:R-:W1:Y:S01]  /*0840*/  @P4 LDC R15, c[0x0][0x10] ;  /* 0x00000400ff0f4b82 */ /* 0x000e620000000800 */
[----:B------:R-:W-:Y:S02]  /*0850*/  @P4 IMAD.MOV.U32 R9, RZ, RZ, RZ ;  /* 0x000000ffff094224 */ /* 0x000fe400078e00ff */
[----:B------:R-:W-:-:S05]  /*0860*/  @P4 IMAD.MOV.U32 R17, RZ, RZ, RZ ;  /* 0x000000ffff114224 */ /* 0x000fca00078e00ff */
[----:B------:R-:W2:Y:S01]  /*0870*/  @!P4 LDC R13, c[0x0][0xc] ;  /* 0x00000300ff0dcb82 */ /* 0x000ea20000000800 */
[----:B-1----:R-:W-:-:S04]  /*0880*/  @P4 IMAD.WIDE.U32 R14, R15, UR8, R8 ;  /* 0x000000080f0e4c25 */ /* 0x002fc8000f8e0008 */
[----:B--2---:R-:W-:-:S04]  /*0890*/  @!P4 IMAD.WIDE.U32 R12, R8, R13, R4 ;  /* 0x0000000d080cc225 */ /* 0x004fc800078e0004 */
[----:B------:R-:W-:Y:S02]  /*08a0*/  @P4 IMAD.MOV.U32 R4, RZ, RZ, R14 ;  /* 0x000000ffff044224 */ /* 0x000fe400078e000e */
[----:B------:R-:W-:Y:S02]  /*08b0*/  @P4 IMAD.IADD R5, R15, 0x1, R17 ;  /* 0x000000010f054824 */ /* 0x000fe400078e0211 */
[----:B------:R-:W-:Y:S02]  /*08c0*/  @!P4 IMAD.MOV.U32 R4, RZ, RZ, R12 ;  /* 0x000000ffff04c224 */ /* 0x000fe400078e000c */
[----:B------:R-:W-:Y:S01]  /*08d0*/  @!P4 IMAD.MOV.U32 R5, RZ, RZ, R13 ;  /* 0x000000ffff05c224 */ /* 0x000fe200078e000d */
[----:B------:R-:W-:Y:S06]  /*08e0*/  @!P2 BRA `(.L_x_5) ;  /* 0x00000000000ca947 */ /* 0x000fec0003800000 */
[----:B------:R-:W-:Y:S01]  /*08f0*/  UCGABAR_WAIT ;  /* 0x0000000000007dc7 */ /* 0x000fe20008000000 */
[----:B------:R-:W-:Y:S01]  /*0900*/  CCTL.IVALL ;  /* 0x00000000ff00798f */ /* 0x000fe20002000000 */
[----:B------:R-:W-:Y:S05]  /*0910*/  BRA `(.L_x_6) ;  /* 0x0000000000047947 */ /* 0x000fea0003800000 */
.L_x_5:
[----:B------:R-:W-:Y:S06]  /*0920*/  BAR.SYNC.DEFER_BLOCKING 0x0 ;  /* 0x0000000000007b1d */ /* 0x000fec0000010000 */
.L_x_6:
[----:B------:R-:W-:Y:S05]  /*0930*/  @!P3 BRA `(.L_x_7) ;  /* 0x0000004800f4b947 */ /* 0x000fea0003800000 */
[----:B------:R-:W-:-:S13]  /*0940*/  ISETP.GT.U32.AND P0, PT, R16, 0x1, PT ;  /* 0x000000011000780c */ /* 0x000fda0003f04070 */
[----:B0-----:R-:W-:Y:S05]  /*0950*/  @P0 EXIT ;  /* 0x000000000000094d */ /* 0x001fea0003800000 */
[----:B------:R-:W-:Y:S01]  /*0960*/  ULDC.64 UR4, c[0x0][0x650] ;  /* 0x0001940000047ab9 */ /* 0x000fe20000000a00 */
[----:B------:R-:W-:Y:S01]  /*0970*/  PRMT R15, RZ, 0x7610, R15 ;  /* 0x00007610ff0f7816 */ /* 0x000fe2000000000f */
[----:B------:R-:W-:Y:S01]  /*0980*/  IMAD.MOV.U32 R71, RZ, RZ, -0x1 ;  /* 0xffffffffff477424 */ /* 0x000fe200078e00ff */
[----:B------:R-:W-:Y:S01]  /*0990*/  ISETP.GE.U32.AND P0, PT, R4, UR4, PT ;  /* 0x0000000404007c0c */ /* 0x000fe2000bf06070 */
[----:B------:R-:W-:Y:S02]  /*09a0*/  IMAD.MOV.U32 R72, RZ, RZ, -0x1 ;  /* 0xffffffffff487424 */ /* 0x000fe400078e00ff */
[----:B------:R-:W-:Y:S01]  /*09b0*/  IMAD.MOV.U32 R14, RZ, RZ, -0x1 ;  /* 0xffffffffff0e7424 */ /* 0x000fe200078e00ff */
[----:B------:R-:W-:-:S13]  /*09c0*/  ISETP.GE.U32.AND.EX P0, PT, R5, UR5, PT, P0 ;  /* 0x0000000505007c0c */ /* 0x000fda000bf06100 */
[----:B------:R-:W-:Y:S05]  /*09d0*/  @P0 BRA `(.L_x_8) ;  /* 0x0000000400280947 */ /* 0x000fea0003800000 */
[----:B------:R-:W0:Y:S01]  /*09e0*/  LDC.64 R22, c[0x0][0x628] ;  /* 0x00018a00ff167b82 */ /* 0x000e220000000a00 */
[----:B------:R-:W-:Y:S02]  /*09f0*/  IMAD.MOV.U32 R12, RZ, RZ, R4 ;  /* 0x000000ffff0c7224 */ /* 0x000fe400078e0004 */
[----:B------:R-:W-:-:S05]  /*0a00*/  IMAD.MOV.U32 R13, RZ, RZ, R5 ;  /* 0x000000ffff0d7224 */ /* 0x000fca00078e0005 */
[----:B------:R-:W1:Y:S08]  /*0a10*/  LDC R18, c[0x0][0x630] ;  /* 0x00018c00ff127b82 */ /* 0x000e700000000800 */
[----:B------:R-:W2:Y:S01]  /*0a20*/  LDC.64 R24, c[0x0][0x620] ;  /* 0x00018800ff187b82 */ /* 0x000ea20000000a00 */
[----:B0-----:R-:W-:-:S04]  /*0a30*/  ISETP.NE.U32.AND P0, PT, R22, RZ, PT ;  /* 0x000000ff1600720c */ /* 0x001fc80003f05070 */
[----:B------:R-:W-:-:S13]  /*0a40*/  ISETP.NE.AND.EX P0, PT, R23, RZ, PT, P0 ;  /* 0x000000ff1700720c */ /* 0x000fda0003f05300 */
[----:B-12---:R-:W-:Y:S05]  /*0a50*/  @!P0 BRA `(.L_x_9) ;  /* 0x0000000000288947 */ /* 0x006fea0003800000 */
[----:B------:R-:W0:Y:S02]  /*0a60*/  LDC R7, c[0x0][0x634] ;  /* 0x00018d00ff077b82 */ /* 0x000e240000000800 */
[----:B0-----:R-:W-:-:S05]  /*0a70*/  IADD3 R7, P0, R4, R7, RZ ;  /* 0x0000000704077210 */ /* 0x001fca0007f1e0ff */
[----:B------:R-:W-:-:S04]  /*0a80*/  IMAD.X R19, RZ, RZ, R5, P0 ;  /* 0x000000ffff137224 */ /* 0x000fc800000e0605 */
[----:B------:R-:W-:-:S04]  /*0a90*/  IMAD.WIDE.U32 R12, R19, R22, RZ ;  /* 0x00000016130c7225 */ /* 0x000fc800078e00ff */
[----:B------:R-:W-:-:S04]  /*0aa0*/  IMAD.WIDE.U32 R14, P0, R7, R23, R12 ;  /* 0x00000017070e7225 */ /* 0x000fc8000780000c */
[----:B------:R-:W-:-:S04]  /*0ab0*/  IMAD.WIDE.U32 R12, R7, R22, RZ ;  /* 0x00000016070c7225 */ /* 0x000fc800078e00ff */
[----:B------:R-:W-:Y:S01]  /*0ac0*/  IMAD.X R17, RZ, RZ, RZ, P0 ;  /* 0x000000ffff117224 */ /* 0x000fe200000e06ff */
[----:B------:R-:W-:Y:S01]  /*0ad0*/  IADD3 RZ, P0, R13, R14, RZ ;  /* 0x0000000e0dff7210 */ /* 0x000fe20007f1e0ff */
[----:B------:R-:W-:-:S04]  /*0ae0*/  IMAD.MOV.U32 R16, RZ, RZ, R15 ;  /* 0x000000ffff107224 */ /* 0x000fc800078e000f */
[----:B------:R-:W-:-:S08]  /*0af0*/  IMAD.WIDE.U32.X R12, R19, R23, R16, P0 ;  /* 0x00000017130c7225 */ /* 0x000fd000000e0410 */
.L_x_9:
[----:B------:R-:W0:Y:S01]  /*0b00*/  LDC.64 R28, c[0x0][0x640] ;  /* 0x00019000ff1c7b82 */ /* 0x000e220000000a00 */
[--C-:B------:R-:W-:Y:S01]  /*0b10*/  SHF.R.U64 R27, R12, R18, R13.reuse ;  /* 0x000000120c1b7219 */ /* 0x100fe2000000120d */
[----:B------:R-:W-:Y:S01]  /*0b20*/  IMAD R31, R11, R20, R8 ;  /* 0x000000140b1f7224 */ /* 0x000fe200078e0208 */
[----:B------:R-:W-:Y:S01]  /*0b30*/  SHF.R.U32.HI R7, RZ, R18, R13 ;  /* 0x00000012ff077219 */ /* 0x000fe2000001160d */
[----:B------:R-:W-:Y:S01]  /*0b40*/  IMAD.MOV.U32 R23, RZ, RZ, 0x1 ;  /* 0x00000001ff177424 */ /* 0x000fe200078e00ff */
[----:B------:R-:W-:-:S03]  /*0b50*/  IADD3 R9, P0, RZ, -R27, RZ ;  /* 0x8000001bff097210 */ /* 0x000fc60007f1e0ff */
[----:B------:R-:W1:Y:S02]  /*0b60*/  LDC R22, c[0x0][0x618] ;  /* 0x00018600ff167b82 */ /* 0x000e640000000800 */
[----:B------:R-:W-:Y:S02]  /*0b70*/  IMAD.X R7, RZ, RZ, ~R7, P0 ;  /* 0x000000ffff077224 */ /* 0x000fe400000e0e07 */
[----:B------:R-:W-:-:S04]  /*0b80*/  IMAD.WIDE.U32 R12, R9, R24, R4 ;  /* 0x00000018090c7225 */ /* 0x000fc800078e0004 */
[----:B------:R-:W2:Y:S01]  /*0b90*/  LDC R18, c[0x0][0x608] ;  /* 0x00018200ff127b82 */ /* 0x000ea20000000800 */
[----:B------:R-:W-:Y:S02]  /*0ba0*/  IMAD R14, R7, R24, RZ ;  /* 0x00000018070e7224 */ /* 0x000fe400078e02ff */
[----:B------:R-:W-:Y:S02]  /*0bb0*/  IMAD.MOV.U32 R7, RZ, RZ, -0x1 ;  /* 0xffffffffff077424 */ /* 0x000fe400078e00ff */
[----:B------:R-:W-:-:S03]  /*0bc0*/  IMAD R9, R9, R25, R14 ;  /* 0x0000001909097224 */ /* 0x000fc600078e020e */
[----:B------:R-:W3:Y:S01]  /*0bd0*/  LDC R26, c[0x0][0x658] ;  /* 0x00019600ff1a7b82 */ /* 0x000ee20000000800 */
[----:B------:R-:W-:Y:S01]  /*0be0*/  IMAD.IADD R9, R13, 0x1, R9 ;  /* 0x000000010d097824 */ /* 0x000fe200078e0209 */
[----:B0-----:R-:W-:-:S04]  /*0bf0*/  ISETP.NE.U32.AND P0, PT, R28, RZ, PT ;  /* 0x000000ff1c00720c */ /* 0x001fc80003f05070 */
[----:B------:R-:W-:Y:S02]  /*0c00*/  ISETP.NE.AND.EX P0, PT, R29, RZ, PT, P0 ;  /* 0x000000ff1d00720c */ /* 0x000fe40003f05300 */
[----:B------:R-:W0:Y:S01]  /*0c10*/  LDC R24, c[0x0][0x600] ;  /* 0x00018000ff187b82 */ /* 0x000e220000000800 */
[-CC-:B-1----:R-:W-:Y:S02]  /*0c20*/  SHF.R.U64 R16, R12, R22.reuse, R9.reuse ;  /* 0x000000160c107219 */ /* 0x182fe40000001209 */
[----:B------:R-:W-:-:S05]  /*0c30*/  SHF.R.U32.HI R9, RZ, R22, R9 ;  /* 0x00000016ff097219 */ /* 0x000fca0000011609 */
[----:B------:R-:W1:Y:S01]  /*0c40*/  LDC R19, c[0x0][0x648] ;  /* 0x00019200ff137b82 */ /* 0x000e620000000800 */
[-CC-:B--2---:R-:W-:Y:S02]  /*0c50*/  SHF.R.U64 R22, R16, R18.reuse, R9.reuse ;  /* 0x0000001210167219 */ /* 0x184fe40000001209 */
[----:B------:R-:W-:-:S05]  /*0c60*/  SHF.R.U32.HI R9, RZ, R18, R9 ;  /* 0x00000012ff097219 */ /* 0x000fca0000011609 */
[----:B------:R-:W2:Y:S01]  /*0c70*/  LDC R21, c[0x0][0x638] ;  /* 0x00018e00ff157b82 */ /* 0x000ea20000000800 */
[-CC-:B---3--:R-:W-:Y:S02]  /*0c80*/  SHF.R.U64 R18, R22, R26.reuse, R9.reuse ;  /* 0x0000001a16127219 */ /* 0x188fe40000001209 */
[-C--:B------:R-:W-:Y:S02]  /*0c90*/  SHF.L.U32 R7, R7, R26.reuse, RZ ;  /* 0x0000001a07077219 */ /* 0x080fe400000006ff */
[----:B------:R-:W-:Y:S01]  /*0ca0*/  SHF.R.U32.HI R9, RZ, R26, R9 ;  /* 0x0000001aff097219 */ /* 0x000fe20000011609 */
[----:B------:R-:W-:Y:S01]  /*0cb0*/  IMAD.MOV.U32 R8, RZ, RZ, R18 ;  /* 0x000000ffff087224 */ /* 0x000fe200078e0012 */
[----:B------:R-:W-:Y:S01]  /*0cc0*/  LOP3.LUT R11, RZ, R7, RZ, 0x33, !PT ;  /* 0x00000007ff0b7212 */ /* 0x000fe200078e33ff */
[----:B------:R-:W3:Y:S01]  /*0cd0*/  LDC R25, c[0x0][0x610] ;  /* 0x00018400ff197b82 */ /* 0x000ee20000000800 */
[----:B------:R-:W-:Y:S05]  /*0ce0*/  @!P0 BRA `(.L_x_10) ;  /* 0x0000000000288947 */ /* 0x000fea0003800000 */
[----:B------:R-:W4:Y:S02]  /*0cf0*/  LDC R7, c[0x0][0x64c] ;  /* 0x00019300ff077b82 */ /* 0x000f240000000800 */
[----:B----4-:R-:W-:-:S05]  /*0d00*/  IADD3 R7, P0, R18, R7, RZ ;  /* 0x0000000712077210 */ /* 0x010fca0007f1e0ff */
        /* <DEDUP_REMOVED lines=8> */
.L_x_10:
[----:B-1----:R-:W-:Y:S01]  /*0d90*/  SHF.R.U64 R9, R8, R19, R9 ;  /* 0x0000001308097219 */ /* 0x002fe20000001209 */
[----:B------:R-:W-:Y:S01]  /*0da0*/  IMAD.MOV.U32 R15, RZ, RZ, 0x1 ;  /* 0x00000001ff0f7424 */ /* 0x000fe200078e00ff */
[----:B------:R-:W-:Y:S01]  /*0db0*/  LOP3.LUT R8, R22, R11, RZ, 0xc0, !PT ;  /* 0x0000000b16087212 */ /* 0x000fe200078ec0ff */
[----:B0-----:R-:W-:Y:S01]  /*0dc0*/  VIADD R11, R24, 0xffffffff ;  /* 0xffffffff180b7836 */ /* 0x001fe20000000000 */
[----:B------:R-:W-:Y:S01]  /*0dd0*/  SHF.L.U32 R7, R23, R26, RZ ;  /* 0x0000001a17077219 */ /* 0x000fe200000006ff */
[----:B------:R-:W-:Y:S01]  /*0de0*/  IMAD.MOV R12, RZ, RZ, -R9 ;  /* 0x000000ffff0c7224 */ /* 0x000fe200078e0a09 */
[----:B------:R-:W-:Y:S01]  /*0df0*/  SEL R10, R10, R31, !P4 ;  /* 0x0000001f0a0a7207 */ /* 0x000fe20006000000 */
[----:B------:R-:W-:Y:S01]  /*0e00*/  IMAD.MOV.U32 R14, RZ, RZ, R27 ;  /* 0x000000ffff0e7224 */ /* 0x000fe200078e001b */
[----:B------:R-:W-:Y:S01]  /*0e10*/  LOP3.LUT R11, R16, R11, RZ, 0xc0, !PT ;  /* 0x0000000b100b7212 */ /* 0x000fe200078ec0ff */
[----:B------:R-:W-:Y:S02]  /*0e20*/  IMAD R9, R7, R9, R8 ;  /* 0x0000000907097224 */ /* 0x000fe400078e0208 */
[----:B--2---:R-:W-:-:S02]  /*0e30*/  IMAD R7, R12, R21, R18 ;  /* 0x000000150c077224 */ /* 0x004fc400078e0212 */
[----:B---3--:R-:W-:Y:S02]  /*0e40*/  IMAD R10, R9, R25, R10 ;  /* 0x00000019090a7224 */ /* 0x008fe400078e020a */
[----:B------:R-:W-:-:S05]  /*0e50*/  IMAD R7, R7, R24, R11 ;  /* 0x0000001807077224 */ /* 0x000fca00078e020b */
[----:B------:R-:W-:Y:S02]  /*0e60*/  SEL R72, R7, R10, !P4 ;  /* 0x0000000a07487207 */ /* 0x000fe40006000000 */
[----:B------:R-:W-:-:S07]  /*0e70*/  SEL R71, R10, R7, !P4 ;  /* 0x000000070a477207 */ /* 0x000fce0006000000 */
.L_x_8:
[----:B------:R-:W-:-:S08]  /*0e80*/  NOP ;  /* 0x0000000000007918 */ /* 0x000fd00000000000 */
[----:B------:R-:W0:Y:S02]  /*0e90*/  USETMAXREG.TRY_ALLOC.CTAPOOL UP0, 0xe8 ;  /* 0x000000e8000079c8 */ /* 0x000e240008000600 */
[----:B0-----:R-:W-:-:S13]  /*0ea0*/  PLOP3.LUT P0, PT, PT, PT, UP0, 0x80, 0x0 ;  /* 0x000000000000781c */ /* 0x001fda0003f0f008 */
[----:B------:R-:W-:Y:S05]  /*0eb0*/  @!P0 BRA `(.L_x_8) ;  /* 0xfffffffc00f08947 */ /* 0x000fea000383ffff */
[----:B------:R-:W-:Y:S01]  /*0ec0*/  ULDC.64 UR4, c[0x0][0x598] ;  /* 0x0001660000047ab9 */ /* 0x000fe20000000a00 */
[----:B------:R-:W-:Y:S01]  /*0ed0*/  ULDC.64 UR18, c[0x0][0x208] ;  /* 0x0000820000127ab9 */ /* 0x000fe20000000a00 */
[----:B------:R-:W-:-:S04]  /*0ee0*/  ISETP.NE.U32.AND P0, PT, RZ, UR4, PT ;  /* 0x00000004ff007c0c */ /* 0x000fc8000bf05070 */
[----:B------:R-:W-:-:S13]  /*0ef0*/  ISETP.NE.AND.EX P0, PT, RZ, UR5, PT, P0 ;  /* 0x00000005ff007c0c */ /* 0x000fda000bf05300 */
[----:B------:R-:W-:Y:S05]  /*0f00*/  @!P0 BRA `(.L_x_11) ;  /* 0x00000000001c8947 */ /* 0x000fea0003800000 */
[----:B------:R-:W0:Y:S02]  /*0f10*/  LDC.64 R8, c[0x0][0x598] ;  /* 0x00016600ff087b82 */ /* 0x000e240000000a00 */
[----:B0-----:R-:W2:Y:S02]  /*0f20*/  LDG.E.64 R8, desc[UR18][R8.64] ;  /* 0x0000001208087981 */ /* 0x001ea4000c1e1b00 */
[----:B--2---:R-:W-:-:S04]  /*0f30*/  ISETP.NE.U32.AND P0, PT, R8, RZ, PT ;  /* 0x000000ff0800720c */ /* 0x004fc80003f05070 */
[----:B------:R-:W-:-:S13]  /*0f40*/  ISETP.NE.AND.EX P0, PT, R9, RZ, PT, P0 ;  /* 0x000000ff0900720c */ /* 0x000fda0003f05300 */
[----:B------:R-:W-:Y:S05]  /*0f50*/  @!P0 BRA `(.L_x_11) ;  /* 0x0000000000088947 */ /* 0x000fea0003800000 */
[----:B------:R0:W5:Y:S01]  /*0f60*/  LD.E R7, desc[UR18][R8.64] ;  /* 0x0000001208077980 */ /* 0x000162000c101900 */
[----:B------:R-:W-:Y:S05]  /*0f70*/  BRA `(.L_x_12) ;  /* 0x0000000000207947 */ /* 0x000fea0003800000 */
.L_x_11:
[----:B------:R-:W-:Y:S02]  /*0f80*/  ULDC.64 UR4, c[0x0][0x588] ;  /* 0x0001620000047ab9 */ /* 0x000fe40000000a00 */
[----:B------:R-:W-:-:S04]  /*0f90*/  ISETP.NE.U32.AND P0, PT, RZ, UR4, PT ;  /* 0x00000004ff007c0c */ /* 0x000fc8000bf05070 */
[----:B------:R-:W-:-:S13]  /*0fa0*/  ISETP.NE.AND.EX P0, PT, RZ, UR5, PT, P0 ;  /* 0x00000005ff007c0c */ /* 0x000fda000bf05300 */
[----:B------:R-:W-:Y:S05]  /*0fb0*/  @!P0 BRA `(.L_x_13) ;  /* 0x00000000000c8947 */ /* 0x000fea0003800000 */
[----:B------:R-:W0:Y:S02]  /*0fc0*/  LDC.64 R8, c[0x0][0x588] ;  /* 0x00016200ff087b82 */ /* 0x000e240000000a00 */
[----:B0-----:R1:W5:Y:S01]  /*0fd0*/  LDG.E R7, desc[UR18][R8.64] ;  /* 0x0000001208077981 */ /* 0x001362000c1e1900 */
[----:B------:R-:W-:Y:S05]  /*0fe0*/  BRA `(.L_x_12) ;  /* 0x0000000000047947 */ /* 0x000fea0003800000 */
.L_x_13:
[----:B------:R-:W2:Y:S02]  /*0ff0*/  LDC R7, c[0x0][0x580] ;  /* 0x00016000ff077b82 */ /* 0x000ea40000000800 */
.L_x_12:
[----:B------:R-:W-:Y:S02]  /*1000*/  ULDC.64 UR4, c[0x0][0x5a0] ;  /* 0x0001680000047ab9 */ /* 0x000fe40000000a00 */
[----:B------:R-:W-:-:S04]  /*1010*/  ISETP.NE.U32.AND P0, PT, RZ, UR4, PT ;  /* 0x00000004ff007c0c */ /* 0x000fc8000bf05070 */
[----:B------:R-:W-:-:S13]  /*1020*/  ISETP.NE.AND.EX P0, PT, RZ, UR5, PT, P0 ;  /* 0x00000005ff007c0c */ /* 0x000fda000bf05300 */
[----:B------:R-:W-:Y:S05]  /*1030*/  @!P0 BRA `(.L_x_14) ;  /* 0x00000000001c8947 */ /* 0x000fea0003800000 */
[----:B01----:R-:W0:Y:S02]  /*1040*/  LDC.64 R8, c[0x0][0x5a0] ;  /* 0x00016800ff087b82 */ /* 0x003e240000000a00 */
[----:B0-----:R-:W3:Y:S02]  /*1050*/  LDG.E.64 R8, desc[UR18][R8.64] ;  /* 0x0000001208087981 */ /* 0x001ee4000c1e1b00 */
[----:B---3--:R-:W-:-:S04]  /*1060*/  ISETP.NE.U32.AND P0, PT, R8, RZ, PT ;  /* 0x000000ff0800720c */ /* 0x008fc80003f05070 */
[----:B------:R-:W-:-:S13]  /*1070*/  ISETP.NE.AND.EX P0, PT, R9, RZ, PT, P0 ;  /* 0x000000ff0900720c */ /* 0x000fda0003f05300 */
[----:B------:R-:W-:Y:S05]  /*1080*/  @!P0 BRA `(.L_x_14) ;  /* 0x0000000000088947 */ /* 0x000fea0003800000 */
[----:B------:R0:W5:Y:S01]  /*1090*/  LD.E R12, desc[UR18][R8.64] ;  /* 0x00000012080c7980 */ /* 0x000162000c101900 */
[----:B------:R-:W-:Y:S05]  /*10a0*/  BRA `(.L_x_15) ;  /* 0x0000000000207947 */ /* 0x000fea0003800000 */
.L_x_14:
[----:B------:R-:W-:Y:S02]  /*10b0*/  ULDC.64 UR4, c[0x0][0x590] ;  /* 0x0001640000047ab9 */ /* 0x000fe40000000a00 */
[----:B------:R-:W-:-:S04]  /*10c0*/  ISETP.NE.U32.AND P0, PT, RZ, UR4, PT ;  /* 0x00000004ff007c0c */ /* 0x000fc8000bf05070 */
[----:B------:R-:W-:-:S13]  /*10d0*/  ISETP.NE.AND.EX P0, PT, RZ, UR5, PT, P0 ;  /* 0x00000005ff007c0c */ /* 0x000fda000bf05300 */
[----:B------:R-:W-:Y:S05]  /*10e0*/  @!P0 BRA `(.L_x_16) ;  /* 0x00000000000c8947 */ /* 0x000fea0003800000 */
[----:B------:R-:W3:Y:S02]  /*10f0*/  LDC.64 R12, c[0x0][0x590] ;  /* 0x00016400ff0c7b82 */ /* 0x000ee40000000a00 */
[----:B---3--:R3:W5:Y:S01]  /*1100*/  LDG.E R12, desc[UR18][R12.64] ;  /* 0x000000120c0c7981 */ /* 0x008762000c1e1900 */
[----:B------:R-:W-:Y:S05]  /*1110*/  BRA `(.L_x_15) ;  /* 0x0000000000047947 */ /* 0x000fea0003800000 */
.L_x_16:
[----:B------:R-:W4:Y:S02]  /*1120*/  LDC R12, c[0x0][0x584] ;  /* 0x00016100ff0c7b82 */ /* 0x000f240000000800 */
.L_x_15:
[----:B------:R-:W-:-:S13]  /*1130*/  LOP3.LUT P0, RZ, R15, 0xff, RZ, 0xc0, !PT ;  /* 0x000000ff0fff7812 */ /* 0x000fda000780c0ff */
[----:B------:R-:W-:Y:S05]  /*1140*/  @!P0 EXIT ;  /* 0x000000000000894d */ /* 0x000fea0003800000 */
[----:B------:R-:W-:Y:S01]  /*1150*/  ULDC UR4, c[0x0][0x28c] ;  /* 0x0000a30000047ab9 */ /* 0x000fe20000000800 */
[----:B------:R-:W-:Y:S01]  /*1160*/  LOP3.LUT R81, R2, 0x1, RZ, 0xfc, !PT ;  /* 0x0000000102517812 */ /* 0x000fe200078efcff */
[----:B------:R-:W-:-:S04]  /*1170*/  UIADD3 UR4, UR4, 0x3f, URZ ;  /* 0x0000003f04047890 */ /* 0x000fc8000fffe03f */
[----:B------:R-:W-:-:S04]  /*1180*/  USHF.R.S32.HI UR5, URZ, 0x1f, UR4 ;  /* 0x0000001f3f057899 */ /* 0x000fc80008011404 */
[----:B------:R-:W-:-:S03]  /*1190*/  ULEA.HI UR5, UR5, UR4, URZ, 0x6 ;  /* 0x0000000405057291 */ /* 0x000fc6000f8f303f */
[----:B------:R-:W-:Y:S01]  /*11a0*/  UMOV UR4, URZ ;  /* 0x0000003f00047c82 */ /* 0x000fe20008000000 */
[----:B------:R-:W-:-:S03]  /*11b0*/  USHF.R.S32.HI UR9, URZ, 0x6, UR5 ;  /* 0x000000063f097899 */ /* 0x000fc60008011405 */
[----:B------:R-:W-:-:S09]  /*11c0*/  UMOV UR5, URZ ;  /* 0x0000003f00057c82 */ /* 0x000fd20008000000 */
.L_x_105:
[----:B01----:R-:W-:Y:S01]  /*11d0*/  LOP3.LUT R8, R0, 0x80, RZ, 0xc0, !PT ;  /* 0x0000008000087812 */ /* 0x003fe200078ec0ff */
[----:B------:R-:W0:Y:S01]  /*11e0*/  S2UR UR13, SR_CgaCtaId ;  /* 0x00000000000d79c3 */ /* 0x000e220000008800 */
[----:B------:R-:W-:Y:S01]  /*11f0*/  UMOV UR12, 0x400 ;  /* 0x00000400000c7882 */ /* 0x000fe20000000000 */
[----:B------:R-:W-:Y:S01]  /*1200*/  UMOV UR6, URZ ;  /* 0x0000003f00067c82 */ /* 0x000fe20008000000 */
[----:B------:R-:W-:Y:S01]  /*1210*/  SHF.R.U32.HI R8, RZ, 0x7, R8 ;  /* 0x00000007ff087819 */ /* 0x000fe20000011608 */
[----:B------:R-:W-:Y:S01]  /*1220*/  UMOV UR7, URZ ;  /* 0x0000003f00077c82 */ /* 0x000fe20008000000 */
[----:B------:R-:W-:Y:S01]  /*1230*/  UMOV UR16, UR5 ;  /* 0x0000000500107c82 */ /* 0x000fe20008000000 */
[----:B------:R-:W-:Y:S01]  /*1240*/  CS2R R16, SRZ ;  /* 0x0000000000107805 */ /* 0x000fe2000001ff00 */
[----:B---3--:R-:W-:Y:S01]  /*1250*/  IMAD.MOV.U32 R13, RZ, RZ, RZ ;  /* 0x000000ffff0d7224 */ /* 0x008fe200078e00ff */
[----:B------:R-:W1:Y:S01]  /*1260*/  LDC R9, c[0x0][0x28c] ;  /* 0x0000a300ff097b82 */ /* 0x000e620000000800 */
[----:B------:R-:W3:Y:S01]  /*1270*/  SHFL.IDX PT, R8, R8, RZ, 0x1f ;  /* 0x00001fff08087589 */ /* 0x000ee200000e0000 */
[----:B------:R-:W-:-:S02]  /*1280*/  CS2R R18, SRZ ;  /* 0x0000000000127805 */ /* 0x000fc4000001ff00 */
[----:B------:R-:W-:Y:S02]  /*1290*/  CS2R R20, SRZ ;  /* 0x0000000000147805 */ /* 0x000fe4000001ff00 */
[----:B------:R-:W-:Y:S02]  /*12a0*/  CS2R R22, SRZ ;  /* 0x0000000000167805 */ /* 0x000fe4000001ff00 */
[----:B------:R-:W-:Y:S02]  /*12b0*/  CS2R R56, SRZ ;  /* 0x0000000000387805 */ /* 0x000fe4000001ff00 */
[----:B------:R-:W-:Y:S02]  /*12c0*/  CS2R R58, SRZ ;  /* 0x00000000003a7805 */ /* 0x000fe4000001ff00 */
[----:B------:R-:W-:Y:S02]  /*12d0*/  CS2R R60, SRZ ;  /* 0x00000000003c7805 */ /* 0x000fe4000001ff00 */
[----:B------:R-:W-:-:S02]  /*12e0*/  CS2R R62, SRZ ;  /* 0x00000000003e7805 */ /* 0x000fc4000001ff00 */
[----:B------:R-:W-:Y:S02]  /*12f0*/  CS2R R64, SRZ ;  /* 0x0000000000407805 */ /* 0x000fe4000001ff00 */
[----:B------:R-:W-:Y:S02]  /*1300*/  CS2R R66, SRZ ;  /* 0x0000000000427805 */ /* 0x000fe4000001ff00 */
[----:B------:R-:W-:Y:S01]  /*1310*/  CS2R R68, SRZ ;  /* 0x0000000000447805 */ /* 0x000fe2000001ff00 */
[----:B------:R-:W-:Y:S01]  /*1320*/  IMAD.MOV.U32 R70, RZ, RZ, RZ ;  /* 0x000000ffff467224 */ /* 0x000fe200078e00ff */
[----:B------:R-:W-:Y:S01]  /*1330*/  CS2R R74, SRZ ;  /* 0x00000000004a7805 */ /* 0x000fe2000001ff00 */
[----:B------:R-:W-:Y:S01]  /*1340*/  IMAD.MOV.U32 R73, RZ, RZ, RZ ;  /* 0x000000ffff497224 */ /* 0x000fe200078e00ff */
[----:B------:R-:W-:Y:S02]  /*1350*/  CS2R R76, SRZ ;  /* 0x00000000004c7805 */ /* 0x000fe4000001ff00 */
[----:B------:R-:W-:Y:S01]  /*1360*/  CS2R R78, SRZ ;  /* 0x00000000004e7805 */ /* 0x000fe2000001ff00 */
[----:B------:R-:W-:Y:S01]  /*1370*/  IMAD.MOV.U32 R80, RZ, RZ, RZ ;  /* 0x000000ffff507224 */ /* 0x000fe200078e00ff */
[----:B----4-:R-:W-:Y:S01]  /*1380*/  CS2R R24, SRZ ;  /* 0x0000000000187805 */ /* 0x010fe2000001ff00 */
[----:B------:R-:W-:Y:S01]  /*1390*/  IMAD.U32 R15, RZ, RZ, UR4 ;  /* 0x00000004ff0f7e24 */ /* 0x000fe2000f8e00ff */
[----:B------:R-:W-:-:S02]  /*13a0*/  CS2R R26, SRZ ;  /* 0x00000000001a7805 */ /* 0x000fc4000001ff00 */
[----:B------:R-:W-:Y:S02]  /*13b0*/  CS2R R28, SRZ ;  /* 0x00000000001c7805 */ /* 0x000fe4000001ff00 */
[----:B------:R-:W-:Y:S02]  /*13c0*/  CS2R R30, SRZ ;  /* 0x00000000001e7805 */ /* 0x000fe4000001ff00 */
[----:B------:R-:W-:Y:S02]  /*13d0*/  CS2R R32, SRZ ;  /* 0x0000000000207805 */ /* 0x000fe4000001ff00 */
[----:B-1----:R-:W-:Y:S02]  /*13e0*/  ISETP.GE.AND P0, PT, R9, 0x1, PT ;  /* 0x000000010900780c */ /* 0x002fe40003f06270 */
[----:B------:R-:W-:Y:S02]  /*13f0*/  CS2R R34, SRZ ;  /* 0x0000000000227805 */ /* 0x000fe4000001ff00 */
[----:B---3--:R-:W-:-:S02]  /*1400*/  R2UR UR8, R8 ;  /* 0x00000000080872ca */ /* 0x008fc400000e0000 */
        /* <DEDUP_REMOVED lines=8> */
[----:B------:R-:W-:Y:S02]  /*1490*/  CS2R R52, SRZ ;  /* 0x0000000000347805 */ /* 0x000fe4000001ff00 */
[----:B------:R-:W-:Y:S01]  /*14a0*/  CS2R R54, SRZ ;  /* 0x0000000000367805 */ /* 0x000fe2000001ff00 */
[----:B------:R-:W-:-:S04]  /*14b0*/  ULEA.HI UR10, UR8, UR8, URZ, 0x1 ;  /* 0x00000008080a7291 */ /* 0x000fc8000f8f083f */
[----:B------:R-:W-:Y:S02]  /*14c0*/  ULOP3.LUT UR11, UR10, 0xffffe, URZ, 0xc0, !UPT ;  /* 0x000ffffe0a0b7892 */ /* 0x000fe4000f8ec03f */
[----:B0-----:R-:W-:Y:S02]  /*14d0*/  ULEA UR10, UR13, UR12, 0x18 ;  /* 0x0000000c0d0a7291 */ /* 0x001fe4000f8ec03f */
[----:B------:R-:W-:-:S03]  /*14e0*/  UIADD3 UR11, UR8, -UR11, URZ ;  /* 0x8000000b080b7290 */ /* 0x000fc6000fffe03f */
[----:B------:R-:W-:Y:S01]  /*14f0*/  UMOV UR8, URZ ;  /* 0x0000003f00087c82 */ /* 0x000fe20008000000 */
[----:B------:R-:W-:-:S04]  /*1500*/  ULEA UR11, UR11, UR10, 0xc ;  /* 0x0000000a0b0b7291 */ /* 0x000fc8000f8e603f */
[----:B------:R-:W-:-:S04]  /*1510*/  UIADD3 UR11, UR11, 0x100, URZ ;  /* 0x000001000b0b7890 */ /* 0x000fc8000fffe03f */
[----:B------:R-:W-:-:S04]  /*1520*/  USHF.R.U32.HI UR11, URZ, 0x4, UR11 ;  /* 0x000000043f0b7899 */ /* 0x000fc8000801160b */
[----:B------:R-:W-:Y:S01]  /*1530*/  ULOP3.LUT UR11, UR11, 0x3fff, URZ, 0xc0, !UPT ;  /* 0x00003fff0b0b7892 */ /* 0x000fe2000f8ec03f */
[----:B------:R-:W-:Y:S11]  /*1540*/  @!P0 BRA `(.L_x_17) ;  /* 0x0000000400748947 */ /* 0x000ff60003800000 */
[----:B------:R-:W-:-:S13]  /*1550*/  ISETP.NE.AND P1, PT, R81, 0x3, PT ;  /* 0x000000035100780c */ /* 0x000fda0003f25270 */
[----:B------:R-:W-:Y:S05]  /*1560*/  @!P1 BRA `(.L_x_18) ;  /* 0x0000000000049947 */ /* 0x000fea0003800000 */
[----:B------:R-:W-:Y:S01]  /*1570*/  BPT.TRAP 0x1 ;  /* 0x000000040000795c */ /* 0x000fe20000300000 */
.L_x_18:
[----:B------:R-:W-:Y:S01]  /*1580*/  ULEA UR6, UR5, UR10, 0x3 ;  /* 0x0000000a05067291 */ /* 0x000fe2000f8e183f */
[----:B------:R-:W-:-:S05]  /*1590*/  IMAD.U32 R8, RZ, RZ, UR4 ;  /* 0x00000004ff087e24 */ /* 0x000fca000f8e00ff */
[----:B------:R-:W-:-:S04]  /*15a0*/  SHF.L.U32 R8, R8, 0x1f, RZ ;  /* 0x0000001f08087819 */ /* 0x000fc800000006ff */
[----:B------:R0:W1:Y:S01]  /*15b0*/  SYNCS.PHASECHK.TRANS64.TRYWAIT P0, [UR6], R8 ;  /* 0x00000008ff0075a7 */ /* 0x0000620008000146 */
[----:B------:R-:W-:Y:S05]  /*15c0*/  @!P1 BRA `(.L_x_19) ;  /* 0x0000000000049947 */ /* 0x000fea0003800000 */
[----:B------:R-:W-:Y:S01]  /*15d0*/  BPT.TRAP 0x1 ;  /* 0x000000040000795c */ /* 0x000fe20000300000 */
.L_x_19:
[----:B-1----:R-:W-:Y:S05]  /*15e0*/  @P0 BRA `(.L_x_20) ;  /* 0x0000000000080947 */ /* 0x002fea0003800000 */
[----:B------:R-:W1:Y:S02]  /*15f0*/  SYNCS.PHASECHK.TRANS64.TRYWAIT P0, [UR6], R8 ;  /* 0x00000008ff0075a7 */ /* 0x000e640008000146 */
[----:B-1----:R-:W-:Y:S05]  /*1600*/  @!P0 BRA `(.L_x_21) ;  /* 0x0000005400608947 */ /* 0x002fea0003800000 */
.L_x_20:
[----:B------:R-:W-:Y:S01]  /*1610*/  UIADD3 UR6, UR10, 0x8100, URZ ;  /* 0x000081000a067890 */ /* 0x000fe2000fffe03f */
[----:B------:R-:W-:Y:S01]  /*1620*/  WARPGROUP.ARRIVE ;  /* 0x00000000000079c5 */ /* 0x000fe20000000000 */
[----:B------:R-:W-:Y:S01]  /*1630*/  ULOP3.LUT UR12, UR11, 0x10000, URZ, 0xfc, !UPT ;  /* 0x000100000b0c7892 */ /* 0x000fe2000f8efc3f */
[----:B------:R-:W-:Y:S01]  /*1640*/  CS2R R16, SRZ ;  /* 0x0000000000107805 */ /* 0x000fe2000001ff00 */
[----:B------:R-:W-:Y:S01]  /*1650*/  USHF.R.U32.HI UR6, URZ, 0x4, UR6 ;  /* 0x000000043f067899 */ /* 0x000fe20008011606 */
[----:B------:R-:W-:Y:S01]  /*1660*/  IMAD.MOV.U32 R13, RZ, RZ, RZ ;  /* 0x000000ffff0d7224 */ /* 0x000fe200078e00ff */
[----:B------:R-:W-:Y:S01]  /*1670*/  ULEA UR12, UR5, UR12, 0x9 ;  /* 0x0000000c050c7291 */ /* 0x000fe2000f8e483f */
[----:B------:R-:W-:Y:S01]  /*1680*/  CS2R R18, SRZ ;  /* 0x0000000000127805 */ /* 0x000fe2000001ff00 */
[----:B------:R-:W-:Y:S01]  /*1690*/  ULOP3.LUT UR6, UR6, 0x3fff, URZ, 0xc0, !UPT ;  /* 0x00003fff06067892 */ /* 0x000fe2000f8ec03f */
[----:B------:R-:W-:Y:S01]  /*16a0*/  CS2R R20, SRZ ;  /* 0x0000000000147805 */ /* 0x000fe2000001ff00 */
[----:B------:R-:W-:Y:S01]  /*16b0*/  UMOV UR13, 0x80000020 ;  /* 0x80000020000d7882 */ /* 0x000fe20000000000 */
[----:B------:R-:W-:Y:S01]  /*16c0*/  UMOV UR15, 0x80000020 ;  /* 0x80000020000f7882 */ /* 0x000fe20000000000 */
[----:B------:R-:W-:Y:S01]  /*16d0*/  ULOP3.LUT UR6, UR6, 0x10000, URZ, 0xfc, !UPT ;  /* 0x0001000006067892 */ /* 0x000fe2000f8efc3f */
[----:B------:R-:W-:Y:S01]  /*16e0*/  CS2R R22, SRZ ;  /* 0x0000000000167805 */ /* 0x000fe2000001ff00 */
[----:B------:R-:W-:Y:S01]  /*16f0*/  ULDC UR7, c[0x0][0x50c] ;  /* 0x0001430000077ab9 */ /* 0x000fe20000000800 */
[----:B------:R-:W-:Y:S01]  /*1700*/  CS2R R56, SRZ ;  /* 0x0000000000387805 */ /* 0x000fe2000001ff00 */
[----:B------:R-:W-:Y:S01]  /*1710*/  ULEA UR14, UR5, UR6, 0x8 ;  /* 0x00000006050e7291 */ /* 0x000fe2000f8e403f */
[----:B------:R-:W-:Y:S01]  /*1720*/  CS2R R58, SRZ ;  /* 0x00000000003a7805 */ /* 0x000fe2000001ff00 */
[----:B------:R-:W-:Y:S01]  /*1730*/  UISETP.NE.AND UP0, UPT, UR7, 0x2, UPT ;  /* 0x000000020700788c */ /* 0x000fe2000bf05270 */
[----:B------:R-:W-:Y:S01]  /*1740*/  CS2R R60, SRZ ;  /* 0x00000000003c7805 */ /* 0x000fe2000001ff00 */
[----:B------:R-:W-:Y:S01]  /*1750*/  UMOV UR6, 0x2 ;  /* 0x0000000200067882 */ /* 0x000fe20000000000 */
[----:B------:R-:W-:Y:S01]  /*1760*/  CS2R R62, SRZ ;  /* 0x00000000003e7805 */ /* 0x000fe2000001ff00 */
[----:B------:R-:W-:Y:S01]  /*1770*/  USEL UR7, URZ, 0x1, UP0 ;  /* 0x000000013f077887 */ /* 0x000fe20008000000 */
[----:B------:R-:W-:-:S02]  /*1780*/  CS2R R64, SRZ ;  /* 0x0000000000407805 */ /* 0x000fc4000001ff00 */
[----:B------:R-:W-:Y:S01]  /*1790*/  CS2R R66, SRZ ;  /* 0x0000000000427805 */ /* 0x000fe2000001ff00 */
[----:B------:R-:W-:Y:S01]  /*17a0*/  QGMMA.64x64x32.F32.E4M3.E4M3 R24, gdesc[UR12], RZ, !UPT ;  /* 0x00e000000c1879f3 */ /* 0x000fe2000c7008ff */
[----:B------:R-:W-:Y:S01]  /*17b0*/  UIADD3 UR12, UR12, 0x2, URZ ;  /* 0x000000020c0c7890 */ /* 0x000fe2000fffe03f */
[----:B------:R-:W-:Y:S02]  /*17c0*/  CS2R R68, SRZ ;  /* 0x0000000000447805 */ /* 0x000fe4000001ff00 */
[----:B------:R-:W-:Y:S01]  /*17d0*/  ISETP.NE.AND P0, PT, RZ, UR7, PT ;  /* 0x00000007ff007c0c */ /* 0x000fe2000bf05270 */
[----:B------:R-:W-:Y:S01]  /*17e0*/  UIADD3 UR14, UR14, 0x2, URZ ;  /* 0x000000020e0e7890 */ /* 0x000fe2000fffe03f */
[----:B------:R-:W-:Y:S01]  /*17f0*/  IMAD.MOV.U32 R70, RZ, RZ, RZ ;  /* 0x000000ffff467224 */ /* 0x000fe200078e00ff */
[----:B------:R-:W-:Y:S01]  /*1800*/  UMOV UR13, 0x80000020 ;  /* 0x80000020000d7882 */ /* 0x000fe20000000000 */
[----:B------:R-:W-:Y:S01]  /*1810*/  UMOV UR15, 0x80000020 ;  /* 0x80000020000f7882 */ /* 0x000fe20000000000 */
[----:B------:R-:W-:Y:S01]  /*1820*/  CS2R R74, SRZ ;  /* 0x00000000004a7805 */ /* 0x000fe2000001ff00 */
[----:B------:R-:W-:Y:S01]  /*1830*/  IMAD.MOV.U32 R73, RZ, RZ, RZ ;  /* 0x000000ffff497224 */ /* 0x000fe200078e00ff */
[----:B------:R-:W-:-:S02]  /*1840*/  CS2R R76, SRZ ;  /* 0x00000000004c7805 */ /* 0x000fc4000001ff00 */
[----:B------:R-:W-:Y:S01]  /*1850*/  CS2R R78, SRZ ;  /* 0x00000000004e7805 */ /* 0x000fe2000001ff00 */
[----:B------:R-:W-:Y:S01]  /*1860*/  IMAD.MOV.U32 R80, RZ, RZ, RZ ;  /* 0x000000ffff507224 */ /* 0x000fe200078e00ff */
[----:B------:R-:W-:Y:S02]  /*1870*/  QGMMA.64x64x32.F32.E4M3.E4M3 R24, gdesc[UR12], R24, gsb0 ;  /* 0x00e000000c1879f3 */ /* 0x000fe40008000818 */
[----:B------:R-:W-:Y:S05]  /*1880*/  @!P0 BRA `(.L_x_22) ;  /* 0x0000000000888947 */ /* 0x000fea0003800000 */
[----:B------:R-:W-:Y:S02]  /*1890*/  WARPGROUP.DEPBAR.LE gsb0, 0x0 ;  /* 0x00008000000079c5 */ /* 0x000fe40000010000 */
[----:B------:R-:W-:-:S01]  /*18a0*/  FADD R79, RZ, R24 ;  /* 0x00000018ff4f7221 */ /* 0x000fc20000000000 */
[----:B------:R-:W-:Y:S01]  /*18b0*/  FADD R80, RZ, R25 ;  /* 0x00000019ff507221 */ /* 0x000fe20000000000 */
        /* <DEDUP_REMOVED lines=30> */
[----:B------:R-:W-:-:S06]  /*1aa0*/  UMOV UR6, URZ ;  /* 0x0000003f00067c82 */ /* 0x000fcc0008000000 */
.L_x_22:
[----:B------:R-:W-:-:S04]  /*1ab0*/  UIADD3 UR16, UR5, 0x1, URZ ;  /* 0x0000000105107890 */ /* 0x000fc8000fffe03f */
[----:B------:R-:W-:-:S04]  /*1ac0*/  UISETP.NE.AND UP0, UPT, UR16, 0x4, UPT ;  /* 0x000000041000788c */ /* 0x000fc8000bf05270 */
[----:B------:R-:W-:Y:S02]  /*1ad0*/  USEL UR8, URZ, 0x1, UP0 ;  /* 0x000000013f087887 */ /* 0x000fe40008000000 */
[----:B------:R-:W-:Y:S02]  /*1ae0*/  USEL UR16, UR16, URZ, UP0 ;  /* 0x0000003f10107287 */ /* 0x000fe40008000000 */
[----:B------:R-:W-:-:S06]  /*1af0*/  ULOP3.LUT UR8, UR4, UR8, URZ, 0x3c, !UPT ;  /* 0x0000000804087292 */ /* 0x000fcc000f8e3c3f */
[----:B------:R-:W-:Y:S01]  /*1b00*/  IMAD.U32 R15, RZ, RZ, UR8 ;  /* 0x00000008ff0f7e24 */ /* 0x000fe2000f8e00ff */
[----:B------:R-:W-:-:S06]  /*1b10*/  UMOV UR8, 0x1 ;  /* 0x0000000100087882 */ /* 0x000fcc0000000000 */
.L_x_17:
[----:B------:R-:W-:-:S04]  /*1b20*/  UISETP.LT.AND UP0, UPT, UR9, 0x1, UPT ;  /* 0x000000010900788c */ /* 0x000fc8000bf01270 */
[----:B------:R-:W-:-:S04]  /*1b30*/  USEL UR12, UR9, 0x1, UP0 ;  /* 0x00000001090c7887 */ /* 0x000fc80008000000 */
[----:B------:R-:W-:-:S04]  /*1b40*/  UIADD3 UR12, UR9, -UR12, URZ ;  /* 0x8000000c090c7290 */ /* 0x000fc8000fffe03f */
[----:B------:R-:W-:-:S06]  /*1b50*/  UISETP.GE.AND UP0, UPT, UR12, 0x1, UPT ;  /* 0x000000010c00788c */ /* 0x000fcc000bf06270 */
[----:B------:R-:W-:-:S13]  /*1b60*/  PLOP3.LUT P0, PT, PT, PT, UP0, 0x80, 0x0 ;  /* 0x000000000000781c */ /* 0x000fda0003f0f008 */
[----:B------:R-:W-:Y:S05]  /*1b70*/  @!P0 BRA `(.L_x_23) ;  /* 0x0000000400888947 */ /* 0x000fea0003800000 */
[----:B01----:R-:W-:Y:S01]  /*1b80*/  IMAD.U32 R8, RZ, RZ, UR12 ;  /* 0x0000000cff087e24 */ /* 0x003fe2000f8e00ff */
[----:B------:R-:W-:Y:S01]  /*1b90*/  ULDC UR17, c[0x0][0x50c] ;  /* 0x0001430000117ab9 */ /* 0x000fe20000000800 */
[----:B------:R-:W-:-:S07]  /*1ba0*/  IMAD.U32 R9, RZ, RZ, UR5 ;  /* 0x00000005ff097e24 */ /* 0x000fce000f8e00ff */
.L_x_31:
[----:B------:R-:W-:-:S13]  /*1bb0*/  ISETP.NE.AND P1, PT, R81, 0x3, PT ;  /* 0x000000035100780c */ /* 0x000fda0003f25270 */
[----:B------:R-:W-:Y:S05]  /*1bc0*/  @!P1 BRA `(.L_x_24) ;  /* 0x0000000000049947 */ /* 0x000fea0003800000 */
[----:B------:R-:W-:Y:S01]  /*1bd0*/  BPT.TRAP 0x1 ;  /* 0x000000040000795c */ /* 0x000fe20000300000 */
.L_x_24:
[----:B------:R-:W0:Y:S01]  /*1be0*/  S2UR UR12, SR_CgaCtaId ;  /* 0x00000000000c79c3 */ /* 0x000e220000008800 */
[----:B------:R-:W-:Y:S01]  /*1bf0*/  UMOV UR10, 0x400 ;  /* 0x00000400000a7882 */ /* 0x000fe20000000000 */
[----:B------:R-:W-:Y:S01]  /*1c00*/  SHF.L.U32 R10, R15, 0x1f, RZ ;  /* 0x0000001f0f0a7819 */ /* 0x000fe200000006ff */
[----:B0-----:R-:W-:-:S04]  /*1c10*/  ULEA UR10, UR12, UR10, 0x18 ;  /* 0x0000000a0c0a7291 */ /* 0x001fc8000f8ec03f */
[----:B------:R-:W-:-:S09]  /*1c20*/  ULEA UR12, UR16, UR10, 0x3 ;  /* 0x0000000a100c7291 */ /* 0x000fd2000f8e183f */
[----:B------:R0:W1:Y:S01]  /*1c30*/  SYNCS.PHASECHK.TRANS64.TRYWAIT P0, [UR12], R10 ;  /* 0x0000000aff0075a7 */ /* 0x000062000800014c */
[----:B------:R-:W-:Y:S05]  /*1c40*/  @!P1 BRA `(.L_x_25) ;  /* 0x0000000000049947 */ /* 0x000fea0003800000 */
[----:B------:R-:W-:Y:S01]  /*1c50*/  BPT.TRAP 0x1 ;  /* 0x000000040000795c */ /* 0x000fe20000300000 */
.L_x_25:
[----:B-1----:R-:W-:Y:S05]  /*1c60*/  @P0 BRA `(.L_x_26) ;  /* 0x0000000000080947 */ /* 0x002fea0003800000 */
[----:B------:R-:W1:Y:S02]  /*1c70*/  SYNCS.PHASECHK.TRANS64.TRYWAIT P0, [UR12], R10 ;  /* 0x0000000aff0075a7 */ /* 0x000e64000800014c */
[----:B-1----:R-:W-:Y:S05]  /*1c80*/  @!P0 BRA `(.L_x_27) ;  /* 0x0000004c00d88947 */ /* 0x002fea0003800000 */
.L_x_26:
[----:B------:R-:W-:Y:S01]  /*1c90*/  UIADD3 UR12, UR10, 0x8100, URZ ;  /* 0x000081000a0c7890 */ /* 0x000fe2000fffe03f */
[----:B------:R-:W-:Y:S01]  /*1ca0*/  WARPGROUP.ARRIVE ;  /* 0x00000000000079c5 */ /* 0x000fe20000000000 */
[----:B------:R-:W-:Y:S02]  /*1cb0*/  UISETP.NE.AND UP0, UPT, UR7, URZ, UPT ;  /* 0x0000003f0700728c */ /* 0x000fe4000bf05270 */
[----:B------:R-:W-:Y:S02]  /*1cc0*/  USHF.R.U32.HI UR12, URZ, 0x4, UR12 ;  /* 0x000000043f0c7899 */ /* 0x000fe4000801160c */
[----:B------:R-:W-:Y:S02]  /*1cd0*/  USEL UR8, UR8, URZ, !UP0 ;  /* 0x0000003f08087287 */ /* 0x000fe4000c000000 */
[----:B------:R-:W-:Y:S02]  /*1ce0*/  ULOP3.LUT UR7, UR12, 0x3fff, URZ, 0xc0, !UPT ;  /* 0x00003fff0c077892 */ /* 0x000fe4000f8ec03f */
[----:B------:R-:W-:-:S02]  /*1cf0*/  ULOP3.LUT UR12, UR11, 0x10000, URZ, 0xfc, !UPT ;  /* 0x000100000b0c7892 */ /* 0x000fc4000f8efc3f */
[----:B------:R-:W-:Y:S02]  /*1d00*/  ULOP3.LUT UR7, UR7, 0x10000, URZ, 0xfc, !UPT ;  /* 0x0001000007077892 */ /* 0x000fe4000f8efc3f */
[----:B------:R-:W-:Y:S02]  /*1d10*/  UISETP.NE.U32.AND UP0, UPT, UR8, URZ, UPT ;  /* 0x0000003f0800728c */ /* 0x000fe4000bf05070 */
[----:B------:R-:W-:Y:S02]  /*1d20*/  ULEA UR12, UR16, UR12, 0x9 ;  /* 0x0000000c100c7291 */ /* 0x000fe4000f8e483f */
[----:B------:R-:W-:Y:S01]  /*1d30*/  ULEA UR14, UR16, UR7, 0x8 ;  /* 0x00000007100e7291 */ /* 0x000fe2000f8e403f */
[----:B------:R-:W-:Y:S01]  /*1d40*/  UMOV UR13, 0x80000020 ;  /* 0x80000020000d7882 */ /* 0x000fe20000000000 */
[----:B------:R-:W-:Y:S01]  /*1d50*/  UMOV UR15, 0x80000020 ;  /* 0x80000020000f7882 */ /* 0x000fe20000000000 */
[----:B------:R-:W-:-:S06]  /*1d60*/  UIADD3 UR6, UR6, 0x2, URZ ;  /* 0x0000000206067890 */ /* 0x000fcc000fffe03f */
[----:B------:R-:W-:Y:S01]  /*1d70*/  QGMMA.64x64x32.F32.E4M3.E4M3 R24, gdesc[UR12], R24, UP0 ;  /* 0x00e000000c1879f3 */ /* 0x000fe2000bf00818 */
[----:B------:R-:W-:Y:S02]  /*1d80*/  UIADD3 UR12, UR12, 0x2, URZ ;  /* 0x000000020c0c7890 */ /* 0x000fe4000fffe03f */
[----:B------:R-:W-:Y:S01]  /*1d90*/  UIADD3 UR14, UR14, 0x2, URZ ;  /* 0x000000020e0e7890 */ /* 0x000fe2000fffe03f */
[----:B------:R-:W-:Y:S01]  /*1da0*/  UMOV UR13, 0x80000020 ;  /* 0x80000020000d7882 */ /* 0x000fe20000000000 */
[----:B------:R-:W-:Y:S01]  /*1db0*/  UMOV UR15, 0x80000020 ;  /* 0x80000020000f7882 */ /* 0x000fe20000000000 */
[----:B------:R-:W-:-:S04]  /*1dc0*/  UISETP.NE.AND UP0, UPT, UR6, UR17, UPT ;  /* 0x000000110600728c */ /* 0x000fc8000bf05270 */
[----:B------:R-:W-:-:S06]  /*1dd0*/  USEL UR7, URZ, 0x1, UP0 ;  /* 0x000000013f077887 */ /* 0x000fcc0008000000 */
[----:B------:R-:W-:Y:S01]  /*1de0*/  ISETP.NE.AND P0, PT, RZ, UR7, PT ;  /* 0x00000007ff007c0c */ /* 0x000fe2000bf05270 */
[----:B------:R-:W-:Y:S03]  /*1df0*/  QGMMA.64x64x32.F32.E4M3.E4M3 R24, gdesc[UR12], R24, gsb0 ;  /* 0x00e000000c1879f3 */ /* 0x000fe60008000818 */
[----:B------:R-:W-:-:S09]  /*1e00*/  WARPGROUP.DEPBAR.LE gsb0, 0x1 ;  /* 0x00008000000079c5 */ /* 0x000fd20000010100 */
[----:B------:R-:W-:Y:S05]  /*1e10*/  @!P0 BRA `(.L_x_28) ;  /* 0x0000000000888947 */ /* 0x000fea0003800000 */
[----:B------:R-:W-:Y:S02]  /*1e20*/  WARPGROUP.DEPBAR.LE gsb0, 0x0 ;  /* 0x00008000000079c5 */ /* 0x000fe40000010000 */
[----:B------:R-:W-:-:S01]  /*1e30*/  FADD R79, R24, R79 ;  /* 0x0000004f184f7221 */ /* 0x000fc20000000000 */
[----:B------:R-:W-:Y:S01]  /*1e40*/  FADD R80, R25, R80 ;  /* 0x0000005019507221 */ /* 0x000fe20000000000 */
        /* <DEDUP_REMOVED lines=30> */
[----:B------:R-:W-:-:S06]  /*2030*/  UMOV UR6, URZ ;  /* 0x0000003f00067c82 */ /* 0x000fcc0008000000 */
.L_x_28:
[----:B------:R-:W-:Y:S05]  /*2040*/  @!P1 BRA `(.L_x_29) ;  /* 0x0000000000049947 */ /* 0x000fea0003800000 */
[----:B------:R-:W-:Y:S01]  /*2050*/  BPT.TRAP 0x1 ;  /* 0x000000040000795c */ /* 0x000fe20000300000 */
.L_x_29:
[----:B------:R-:W-:-:S13]  /*2060*/  ISETP.NE.AND P0, PT, R6, RZ, PT ;  /* 0x000000ff0600720c */ /* 0x000fda0003f05270 */
[----:B01----:R-:W-:-:S05]  /*2070*/  @P0 LEA R10, R9, UR10, 0x3 ;  /* 0x0000000a090a0c11 */ /* 0x003fca000f8e18ff */
[----:B------:R-:W-:-:S05]  /*2080*/  @P0 VIADD R10, R10, 0x20 ;  /* 0x000000200a0a0836 */ /* 0x000fca0000000000 */
[----:B------:R-:W-:-:S04]  /*2090*/  @P0 PRMT R10, R3, 0x654, R10 ;  /* 0x00000654030a0816 */ /* 0x000fc8000000000a */
[----:B------:R0:W-:Y:S01]  /*20a0*/  @P0 SYNCS.ARRIVE.TRANS64.RED.A1T0 RZ, [R10+URZ], RZ ;  /* 0x000000ff0aff09a7 */ /* 0x0001e2000810043f */
[----:B------:R-:W-:-:S13]  /*20b0*/  ISETP.GT.U32.AND P0, PT, R2, 0x1, PT ;  /* 0x000000010200780c */ /* 0x000fda0003f04070 */
[----:B0-----:R-:W-:Y:S05]  /*20c0*/  @P0 BRA `(.L_x_30) ;  /* 0x0000000000040947 */ /* 0x001fea0003800000 */
[----:B------:R-:W-:Y:S01]  /*20d0*/  BPT.TRAP 0x1 ;  /* 0x000000040000795c */ /* 0x000fe20000300000 */
.L_x_30:
[----:B------:R-:W-:Y:S01]  /*20e0*/  UIADD3 UR16, UR16, 0x1, URZ ;  /* 0x0000000110107890 */ /* 0x000fe2000fffe03f */
[C---:B------:R-:W-:Y:S01]  /*20f0*/  ISETP.GT.AND P1, PT, R8.reuse, 0x1, PT ;  /* 0x000000010800780c */ /* 0x040fe20003f24270 */
[----:B------:R-:W-:Y:S02]  /*2100*/  VIADD R9, R9, 0x1 ;  /* 0x0000000109097836 */ /* 0x000fe40000000000 */
[----:B------:R-:W-:Y:S01]  /*2110*/  UISETP.NE.AND UP0, UPT, UR16, 0x4, UPT ;  /* 0x000000041000788c */ /* 0x000fe2000bf05270 */
[----:B------:R-:W-:Y:S02]  /*2120*/  VIADD R8, R8, 0xffffffff ;  /* 0xffffffff08087836 */ /* 0x000fe40000000000 */
[C---:B------:R-:W-:Y:S01]  /*2130*/  ISETP.NE.AND P0, PT, R9.reuse, 0x4, PT ;  /* 0x000000040900780c */ /* 0x040fe20003f05270 */
[----:B------:R-:W-:Y:S02]  /*2140*/  USEL UR8, URZ, 0x1, UP0 ;  /* 0x000000013f087887 */ /* 0x000fe40008000000 */
[----:B------:R-:W-:Y:S01]  /*2150*/  USEL UR16, UR16, URZ, UP0 ;  /* 0x0000003f10107287 */ /* 0x000fe20008000000 */
[----:B------:R-:W-:-:S03]  /*2160*/  SEL R9, R9, RZ, P0 ;  /* 0x000000ff09097207 */ /* 0x000fc60000000000 */
[----:B------:R-:W-:Y:S01]  /*2170*/  LOP3.LUT R15, R15, UR8, RZ, 0x3c, !PT ;  /* 0x000000080f0f7c12 */ /* 0x000fe2000f8e3cff */
[----:B------:R-:W-:Y:S01]  /*2180*/  UMOV UR8, 0x1 ;  /* 0x0000000100087882 */ /* 0x000fe20000000000 */
[----:B------:R-:W-:Y:S06]  /*2190*/  @P1 BRA `(.L_x_31) ;  /* 0xfffffff800841947 */ /* 0x000fec000383ffff */
.L_x_23:
[----:B------:R-:W-:Y:S01]  /*21a0*/  UISETP.NE.AND UP0, UPT, UR6, URZ, UPT ;  /* 0x0000003f0600728c */ /* 0x000fe2000bf05270 */
[----:B01----:R-:W0:Y:S03]  /*21b0*/  LDC R8, c[0x0][0x28c] ;  /* 0x0000a300ff087b82 */ /* 0x003e260000000800 */
[----:B------:R-:W-:-:S06]  /*21c0*/  USEL UR6, URZ, 0x1, !UP0 ;  /* 0x000000013f067887 */ /* 0x000fcc000c000000 */
[----:B------:R-:W-:Y:S02]  /*21d0*/  ISETP.NE.AND P0, PT, RZ, UR6, PT ;  /* 0x00000006ff007c0c */ /* 0x000fe4000bf05270 */
[----:B0-----:R-:W-:-:S11]  /*21e0*/  ISETP.GE.AND P1, PT, R8, 0x1, PT ;  /* 0x000000010800780c */ /* 0x001fd60003f26270 */
[----:B------:R-:W-:Y:S05]  /*21f0*/  @!P0 BRA `(.L_x_32) ;  /* 0x0000000000848947 */ /* 0x000fea0003800000 */
[----:B------:R-:W-:Y:S02]  /*2200*/  WARPGROUP.DEPBAR.LE gsb0, 0x0 ;  /* 0x00008000000079c5 */ /* 0x000fe40000010000 */
[----:B------:R-:W-:Y:S01]  /*2210*/  FADD R79, R24, R79 ;  /* 0x0000004f184f7221 */ /* 0x000fe20000000000 */
        /* <DEDUP_REMOVED lines=30> */
[----:B------:R-:W-:-:S07]  /*2400*/  FADD R16, R16, R55 ;  /* 0x0000003710107221 */ /* 0x000fce0000000000 */
.L_x_32:
[----:B------:R-:W-:Y:S02]  /*2410*/  WARPGROUP.DEPBAR.LE gsb0, 0x0 ;  /* 0x00008000000079c5 */ /* 0x000fe40000010000 */
[----:B------:R-:W-:Y:S05]  /*2420*/  @!P1 BRA `(.L_x_33) ;  /* 0x0000000000489947 */ /* 0x000fea0003800000 */
[----:B------:R-:W-:-:S13]  /*2430*/  ISETP.NE.AND P0, PT, R81, 0x3, PT ;  /* 0x000000035100780c */ /* 0x000fda0003f05270 */
[----:B------:R-:W-:Y:S05]  /*2440*/  @!P0 BRA `(.L_x_34) ;  /* 0x0000000000048947 */ /* 0x000fea0003800000 */
[----:B------:R-:W-:Y:S01]  /*2450*/  BPT.TRAP 0x1 ;  /* 0x000000040000795c */ /* 0x000fe20000300000 */
.L_x_34:
[----:B------:R-:W-:Y:S01]  /*2460*/  ISETP.NE.AND P0, PT, R6, RZ, PT ;  /* 0x000000ff0600720c */ /* 0x000fe20003f05270 */
[----:B------:R-:W-:Y:S01]  /*2470*/  UISETP.LT.AND UP1, UPT, UR9, 0x1, UPT ;  /* 0x000000010900788c */ /* 0x000fe2000bf21270 */
[----:B------:R-:W-:-:S11]  /*2480*/  IMAD.U32 R9, RZ, RZ, UR10 ;  /* 0x0000000aff097e24 */ /* 0x000fd6000f8e00ff */
[----:B------:R-:W-:-:S05]  /*2490*/  VOTEU.ANY UP0, P0 ;  /* 0x00000000003f7886 */ /* 0x000fca0000000100 */
[----:B------:R-:W-:-:S04]  /*24a0*/  @UP0 USEL UR6, UR9, 0x1, UP1 ;  /* 0x0000000109060887 */ /* 0x000fc80008800000 */
[----:B------:R-:W-:-:S06]  /*24b0*/  @UP0 UIADD3 UR6, UR5, UR9, -UR6 ;  /* 0x0000000905060290 */ /* 0x000fcc000fffe806 */
[----:B------:R-:W-:-:S04]  /*24c0*/  IMAD.U32 R8, RZ, RZ, UR6 ;  /* 0x00000006ff087e24 */ /* 0x000fc8000f8e00ff */
[----:B------:R-:W-:-:S05]  /*24d0*/  @P0 IMAD.SHL.U32 R8, R8, 0x8, RZ ;  /* 0x0000000808080824 */ /* 0x000fca00078e00ff */
[----:B------:R-:W-:-:S04]  /*24e0*/  @P0 LOP3.LUT R8, R8, 0x18, RZ, 0xc0, !PT ;  /* 0x0000001808080812 */ /* 0x000fc800078ec0ff */
[----:B------:R-:W-:-:S04]  /*24f0*/  @P0 IADD3 R8, R9, 0x20, R8 ;  /* 0x0000002009080810 */ /* 0x000fc80007ffe008 */
[----:B------:R-:W-:-:S04]  /*2500*/  @P0 PRMT R8, R3, 0x654, R8 ;  /* 0x0000065403080816 */ /* 0x000fc80000000008 */
[----:B------:R0:W-:Y:S01]  /*2510*/  @P0 SYNCS.ARRIVE.TRANS64.RED.A1T0 RZ, [R8+URZ], RZ ;  /* 0x000000ff08ff09a7 */ /* 0x0001e2000810043f */
[----:B------:R-:W-:-:S13]  /*2520*/  ISETP.GT.U32.AND P0, PT, R2, 0x1, PT ;  /* 0x000000010200780c */ /* 0x000fda0003f04070 */
[----:B0-----:R-:W-:Y:S05]  /*2530*/  @P0 BRA `(.L_x_33) ;  /* 0x0000000000040947 */ /* 0x001fea0003800000 */
[----:B------:R-:W-:Y:S01]  /*2540*/  BPT.TRAP 0x1 ;  /* 0x000000040000795c */ /* 0x000fe20000300000 */
.L_x_33:
[----:B------:R-:W0:Y:S01]  /*2550*/  LDC R24, c[0x0][0x288] ;  /* 0x0000a200ff187b82 */ /* 0x000e220000000800 */
[--C-:B------:R-:W-:Y:S01]  /*2560*/  SHF.R.U32.HI R8, RZ, 0x2, R0.reuse ;  /* 0x00000002ff087819 */ /* 0x100fe20000011600 */
[----:B------:R-:W-:Y:S01]  /*2570*/  IMAD.SHL.U32 R15, R72, 0x40, RZ ;  /* 0x00000040480f7824 */ /* 0x000fe200078e00ff */
[----:B------:R-:W-:Y:S01]  /*2580*/  LOP3.LUT R10, R0, 0x60, RZ, 0xc0, !PT ;  /* 0x00000060000a7812 */ /* 0x000fe200078ec0ff */
[----:B------:R-:W-:Y:S01]  /*2590*/  ULDC UR6, c[0x0][0x284] ;  /* 0x0000a10000067ab9 */ /* 0x000fe20000000800 */
[----:B------:R-:W-:Y:S01]  /*25a0*/  SHF.R.U32.HI R11, RZ, 0x7, R0 ;  /* 0x00000007ff0b7819 */ /* 0x000fe20000011600 */
[----:B------:R-:W-:Y:S01]  /*25b0*/  IMAD.WIDE R30, R71, 0x80, RZ ;  /* 0x00000080471e7825 */ /* 0x000fe200078e02ff */
[----:B------:R-:W-:Y:S02]  /*25c0*/  LOP3.LUT R9, R8, 0x7, RZ, 0xc0, !PT ;  /* 0x0000000708097812 */ /* 0x000fe400078ec0ff */
[----:B------:R-:W-:Y:S02]  /*25d0*/  SHF.R.U32.HI R10, RZ, 0x1, R10 ;  /* 0x00000001ff0a7819 */ /* 0x000fe4000001160a */
[----:B------:R-:W-:-:S02]  /*25e0*/  LOP3.LUT R8, R11, 0x1, RZ, 0xc0, !PT ;  /* 0x000000010b087812 */ /* 0x000fc400078ec0ff */
[----:B------:R-:W-:Y:S02]  /*25f0*/  IADD3 R25, RZ, -R10, -R9 ;  /* 0x8000000aff197210 */ /* 0x000fe40007ffe809 */
[----:B------:R-:W-:Y:S01]  /*2600*/  LOP3.LUT R11, R0, 0x3, RZ, 0xc0, !PT ;  /* 0x00000003000b7812 */ /* 0x000fe200078ec0ff */
[C---:B------:R-:W-:Y:S02]  /*2610*/  IMAD.SHL.U32 R26, R8.reuse, 0x40, RZ ;  /* 0x00000040081a7824 */ /* 0x040fe400078e00ff */
[----:B------:R-:W-:Y:S02]  /*2620*/  IMAD R25, R8, -0x40, R25 ;  /* 0xffffffc008197824 */ /* 0x000fe400078e0219 */
[----:B------:R-:W-:Y:S01]  /*2630*/  IMAD.SHL.U32 R8, R71, 0x80, RZ ;  /* 0x0000008047087824 */ /* 0x000fe200078e00ff */
[----:B------:R-:W-:Y:S01]  /*2640*/  LOP3.LUT R9, R26, 0x40, R9, 0xe2, !PT ;  /* 0x000000401a097812 */ /* 0x000fe200078ee209 */
[----:B------:R-:W-:Y:S01]  /*2650*/  IMAD.MOV.U32 R26, RZ, RZ, -0x1 ;  /* 0xffffffffff1a7424 */ /* 0x000fe200078e00ff */
[----:B0-----:R-:W-:Y:S01]  /*2660*/  ISETP.GE.AND P0, PT, R15, R24, PT ;  /* 0x000000180f00720c */ /* 0x001fe20003f06270 */
[----:B------:R-:W-:Y:S01]  /*2670*/  IMAD R28, R11, -0x2, R24 ;  /* 0xfffffffe0b1c7824 */ /* 0x000fe200078e0218 */
[----:B------:R-:W-:Y:S01]  /*2680*/  IADD3 R27, -R8, UR6, R25 ;  /* 0x00000006081b7c10 */ /* 0x000fe2000fffe119 */
[----:B------:R-:W-:Y:S01]  /*2690*/  IMAD.SHL.U32 R24, R0, 0x2, RZ ;  /* 0x0000000200187824 */ /* 0x000fe200078e00ff */
[----:B------:R-:W-:Y:S01]  /*26a0*/  ISETP.GE.OR P0, PT, R8, UR6, P0 ;  /* 0x0000000608007c0c */ /* 0x000fe20008706670 */
[----:B------:R-:W-:Y:S01]  /*26b0*/  IMAD.IADD R28, R28, 0x1, -R15 ;  /* 0x000000011c1c7824 */ /* 0x000fe200078e0a0f */
[----:B------:R-:W-:-:S02]  /*26c0*/  LOP3.LUT R35, R30, R9, R10, 0xfe, !PT ;  /* 0x000000091e237212 */ /* 0x000fc400078efe0a */
[----:B------:R-:W-:-:S09]  /*26d0*/  LOP3.LUT R24, R15, 0x6, R24, 0xf8, !PT ;  /* 0x000000060f187812 */ /* 0x000fd200078ef818 */
[----:B------:R-:W-:Y:S05]  /*26e0*/  @P0 BRA `(.L_x_35) ;  /* 0x0000002400b00947 */ /* 0x000fea0003800000 */
[----:B------:R-:W0:Y:S01]  /*26f0*/  LDC.64 R32, c[0x0][0x5c8] ;  /* 0x00017200ff207b82 */ /* 0x000e220000000a00 */
[----:B------:R-:W-:Y:S01]  /*2700*/  SHF.R.S32.HI R15, RZ, 0x1f, R14 ;  /* 0x0000001fff0f7819 */ /* 0x000fe2000001140e */
[----:B------:R-:W-:Y:S01]  /*2710*/  ULDC.64 UR6, c[0x0][0x5d0] ;  /* 0x0001740000067ab9 */ /* 0x000fe20000000a00 */
[----:B------:R-:W-:Y:S01]  /*2720*/  SHF.R.S32.HI R25, RZ, 0x1f, R24 ;  /* 0x0000001fff197819 */ /* 0x000fe20000011418 */
[----:B------:R-:W-:Y:S02]  /*2730*/  BSSY B0, `(.L_x_35) ;  /* 0x0000267000007945 */ /* 0x000fe40003800000 */
[----:B------:R-:W-:-:S04]  /*2740*/  IMAD R9, R15, UR6, RZ ;  /* 0x000000060f097c24 */ /* 0x000fc8000f8e02ff */
[C---:B------:R-:W-:Y:S02]  /*2750*/  IMAD R11, R14.reuse, UR7, R9 ;  /* 0x000000070e0b7c24 */ /* 0x040fe4000f8e0209 */
[----:B------:R-:W-:Y:S01]  /*2760*/  IMAD.WIDE.U32 R8, R14, UR6, R24 ;  /* 0x000000060e087c25 */ /* 0x000fe2000f8e0018 */
[----:B------:R-:W-:-:S03]  /*2770*/  ULDC.64 UR6, c[0x0][0x5c0] ;  /* 0x0001700000067ab9 */ /* 0x000fc60000000a00 */
[----:B------:R-:W-:Y:S02]  /*2780*/  IMAD.IADD R9, R9, 0x1, R11 ;  /* 0x0000000109097824 */ /* 0x000fe400078e020b */
[-C--:B0-----:R-:W-:Y:S02]  /*2790*/  IMAD R10, R31, R32.reuse, RZ ;  /* 0x000000201f0a7224 */ /* 0x081fe400078e02ff */
[----:B------:R-:W-:-:S04]  /*27a0*/  IMAD.WIDE.U32 R8, R35, R32, R8 ;  /* 0x0000002023087225 */ /* 0x000fc800078e0008 */
[----:B------:R-:W-:Y:S01]  /*27b0*/  IMAD R11, R35, R33, R10 ;  /* 0x00000021230b7224 */ /* 0x000fe200078e020a */
[----:B------:R-:W-:Y:S02]  /*27c0*/  LEA R10, P0, R32, R8, 0x3 ;  /* 0x00000008200a7211 */ /* 0x000fe400078018ff */
[----:B------:R-:W-:Y:S01]  /*27d0*/  IADD3 R8, P1, R8, UR6, RZ ;  /* 0x0000000608087c10 */ /* 0x000fe2000ff3e0ff */
[----:B------:R-:W-:Y:S01]  /*27e0*/  IMAD.IADD R9, R9, 0x1, R11 ;  /* 0x0000000109097824 */ /* 0x000fe200078e020b */
[----:B------:R-:W-:-:S04]  /*27f0*/  IADD3 R10, P2, R10, UR6, RZ ;  /* 0x000000060a0a7c10 */ /* 0x000fc8000ff5e0ff */
[----:B------:R-:W-:Y:S02]  /*2800*/  LEA.HI.X R11, R32, R9, R33, 0x3, P0 ;  /* 0x00000009200b7211 */ /* 0x000fe400000f1c21 */
[----:B----45:R-:W-:Y:S02]  /*2810*/  FSETP.NEU.AND P0, PT, R12, RZ, PT ;  /* 0x000000ff0c00720b */ /* 0x030fe40003f0d000 */
[----:B------:R-:W-:Y:S02]  /*2820*/  IADD3.X R9, R9, UR7, RZ, P1, !PT ;  /* 0x0000000709097c10 */ /* 0x000fe40008ffe4ff */
[----:B------:R-:W-:-:S09]  /*2830*/  IADD3.X R11, R11, UR7, RZ, P2, !PT ;  /* 0x000000070b0b7c10 */ /* 0x000fd200097fe4ff */
[----:B------:R-:W-:Y:S05]  /*2840*/  @!P0 BRA `(.L_x_36) ;  /* 0x0000001c00148947 */ /* 0x000fea0003800000 */
[----:B------:R-:W-:Y:S01]  /*2850*/  ULDC.64 UR6, c[0x0][0x5b8] ;  /* 0x00016e0000067ab9 */ /* 0x000fe20000000a00 */
[----:B------:R-:W-:Y:S01]  /*2860*/  ISETP.GE.AND P0, PT, R28, 0x1, PT ;  /* 0x000000011c00780c */ /* 0x000fe20003f06270 */
[----:B------:R-:W-:Y:S01]  /*2870*/  IMAD R15, R15, UR6, RZ ;  /* 0x000000060f0f7c24 */ /* 0x000fe2000f8e02ff */
[----:B------:R-:W-:Y:S01]  /*2880*/  ULDC.64 UR10, c[0x0][0x5a8] ;  /* 0x00016a00000a7ab9 */ /* 0x000fe20000000a00 */
[C---:B------:R-:W-:Y:S01]  /*2890*/  IMAD.WIDE.U32 R24, R14.reuse, UR6, R24 ;  /* 0x000000060e187c25 */ /* 0x040fe2000f8e0018 */
[----:B------:R-:W-:Y:S01]  /*28a0*/  ISETP.LT.OR P3, PT, R27, 0x1, !P0 ;  /* 0x000000011b00780c */ /* 0x000fe20004761670 */
[----:B------:R-:W-:Y:S02]  /*28b0*/  BSSY B1, `(.L_x_37) ;  /* 0x000000c000017945 */ /* 0x000fe40003800000 */
[----:B------:R-:W-:Y:S01]  /*28c0*/  IMAD R15, R14, UR7, R15 ;  /* 0x000000070e0f7c24 */ /* 0x000fe2000f8e020f */
[----:B------:R-:W-:Y:S02]  /*28d0*/  ULDC.64 UR6, c[0x0][0x5b0] ;  /* 0x00016c0000067ab9 */ /* 0x000fe40000000a00 */
[----:B------:R-:W-:-:S02]  /*28e0*/  IMAD R29, R31, UR6, RZ ;  /* 0x000000061f1d7c24 */ /* 0x000fc4000f8e02ff */
[----:B------:R-:W-:Y:S02]  /*28f0*/  IMAD.IADD R25, R25, 0x1, R15 ;  /* 0x0000000119197824 */ /* 0x000fe400078e020f */
[C---:B------:R-:W-:Y:S02]  /*2900*/  IMAD R29, R35.reuse, UR7, R29 ;  /* 0x00000007231d7c24 */ /* 0x040fe4000f8e021d */
[----:B------:R-:W-:-:S03]  /*2910*/  IMAD.WIDE.U32 R14, R35, UR6, R24 ;  /* 0x00000006230e7c25 */ /* 0x000fc6000f8e0018 */
[----:B------:R-:W-:-:S04]  /*2920*/  IADD3 R14, P1, R14, UR10, RZ ;  /* 0x0000000a0e0e7c10 */ /* 0x000fc8000ff3e0ff */
[--C-:B------:R-:W-:Y:S02]  /*2930*/  IADD3.X R15, R15, UR11, R29.reuse, P1, !PT ;  /* 0x0000000b0f0f7c10 */ /* 0x100fe40008ffe41d */
[----:B------:R-:W-:Y:S01]  /*2940*/  PRMT R29, RZ, 0x7610, R29 ;  /* 0x00007610ff1d7816 */ /* 0x000fe2000000001d */
[----:B------:R-:W-:Y:S06]  /*2950*/  @P3 BRA `(.L_x_38) ;  /* 0x0000000000043947 */ /* 0x000fec0003800000 */
[----:B------:R0:W5:Y:S02]  /*2960*/  LDG.E.U8 R29, desc[UR18][R14.64] ;  /* 0x000000120e1d7981 */ /* 0x000164000c1e1100 */
.L_x_38:
[----:B------:R-:W-:Y:S05]  /*2970*/  BSYNC B1 ;  /* 0x0000000000017941 */ /* 0x000fea0003800000 */
.L_x_37:
[----:B-----5:R-:W-:Y:S01]  /*2980*/  LOP3.LUT R29, R29, 0xff, RZ, 0xc0, !PT ;  /* 0x000000ff1d1d7812 */ /* 0x020fe200078ec0ff */
[----:B------:R-:W-:Y:S01]  /*2990*/  BSSY B1, `(.L_x_39) ;  /* 0x000000c000017945 */ /* 0x000fe20003800000 */
[----:B------:R-:W-:Y:S02]  /*29a0*/  ISETP.GE.AND P1, PT, R28, 0x2, PT ;  /* 0x000000021c00780c */ /* 0x000fe40003f26270 */
[----:B------:R-:W-:Y:S02]  /*29b0*/  F2FP.F16.E4M3.UNPACK_B R29, R29 ;  /* 0x0000001dff1d723e */ /* 0x000fe400020006ff */
[----:B------:R-:W-:-:S03]  /*29c0*/  ISETP.LT.OR P2, PT, R27, 0x1, !P1 ;  /* 0x000000011b00780c */ /* 0x000fc60004f41670 */
[----:B------:R-:W-:-:S05]  /*29d0*/  HADD2.F32 R29, -RZ, R29.H0_H0 ;  /* 0x2000001dff1d7230 */ /* 0x000fca0000004100 */
[----:B------:R-:W-:Y:S01]  /*29e0*/  FMUL R32, R29, R12 ;  /* 0x0000000c1d207220 */ /* 0x000fe20000400000 */
[----:B------:R-:W-:-:S03]  /*29f0*/  PRMT R29, RZ, 0x7610, R29 ;  /* 0x00007610ff1d7816 */ /* 0x000fc6000000001d */
[----:B--2---:R-:W-:-:S05]  /*2a00*/  FFMA R32, R79, R7, R32 ;  /* 0x000000074f207223 */ /* 0x004fca0000000020 */
[----:B------:R-:W-:-:S05]  /*2a10*/  F2FP.SATFINITE.E4M3.F32.PACK_AB_MERGE_C R33, RZ, R32, RZ ;  /* 0x00000020ff21723e */ /* 0x000fca00048070ff */
[----:B------:R1:W-:Y:S01]  /*2a20*/  @!P3 STG.E.U8 desc[UR18][R8.64], R33 ;  /* 0x000000210800b986 */ /* 0x0003e2000c101112 */
[----:B------:R-:W-:Y:S05]  /*2a30*/  @P2 BRA `(.L_x_40) ;  /* 0x0000000000042947 */ /* 0x000fea0003800000 */
[----:B------:R2:W5:Y:S02]  /*2a40*/  LDG.E.U8 R29, desc[UR18][R14.64+0x1] ;  /* 0x000001120e1d7981 */ /* 0x000564000c1e1100 */
.L_x_40:
[----:B------:R-:W-:Y:S05]  /*2a50*/  BSYNC B1 ;  /* 0x0000000000017941 */ /* 0x000fea0003800000 */
.L_x_39:
[----:B-----5:R-:W-:Y:S01]  /*2a60*/  LOP3.LUT R29, R29, 0xff, RZ, 0xc0, !PT ;  /* 0x000000ff1d1d7812 */ /* 0x020fe200078ec0ff */
[----:B------:R-:W-:Y:S01]  /*2a70*/  BSSY B1, `(.L_x_41) ;  /* 0x0000012000017945 */ /* 0x000fe20003800000 */
[----:B-1----:R-:W-:Y:S02]  /*2a80*/  IADD3 R33, P3, R35, 0x8, RZ ;  /* 0x0000000823217810 */ /* 0x002fe40007f7e0ff */
[----:B------:R-:W-:Y:S02]  /*2a90*/  F2FP.F16.E4M3.UNPACK_B R29, R29 ;  /* 0x0000001dff1d723e */ /* 0x000fe400020006ff */
[----:B------:R-:W-:Y:S01]  /*2aa0*/  ISETP.LT.OR P0, PT, R27, 0x9, !P0 ;  /* 0x000000091b00780c */ /* 0x000fe20004701670 */
[----:B------:R-:W-:Y:S02]  /*2ab0*/  IMAD.X R30, RZ, RZ, R31, P3 ;  /* 0x000000ffff1e7224 */ /* 0x000fe400018e061f */
[----:B------:R-:W-:Y:S02]  /*2ac0*/  HADD2.F32 R29, -RZ, R29.H0_H0 ;  /* 0x2000001dff1d7230 */ /* 0x000fe40000004100 */
[----:B------:R-:W-:-:S02]  /*2ad0*/  IMAD R30, R30, UR6, RZ ;  /* 0x000000061e1e7c24 */ /* 0x000fc4000f8e02ff */
[----:B------:R-:W-:-:S04]  /*2ae0*/  IMAD.WIDE.U32 R24, R33, UR6, R24 ;  /* 0x0000000621187c25 */ /* 0x000fc8000f8e0018 */
[----:B------:R-:W-:Y:S01]  /*2af0*/  FMUL R29, R29, R12 ;  /* 0x0000000c1d1d7220 */ /* 0x000fe20000400000 */
[----:B------:R-:W-:-:S03]  /*2b00*/  IMAD R33, R33, UR7, R30 ;  /* 0x0000000721217c24 */ /* 0x000fc6000f8e021e */
[----:B------:R-:W-:Y:S01]  /*2b10*/  FFMA R29, R80, R7, R29 ;  /* 0x00000007501d7223 */ /* 0x000fe2000000001d */
[----:B------:R-:W-:-:S04]  /*2b20*/  IADD3 R24, P3, R24, UR10, RZ ;  /* 0x0000000a18187c10 */ /* 0x000fc8000ff7e0ff */
[----:B------:R-:W-:Y:S02]  /*2b30*/  F2FP.SATFINITE.E4M3.F32.PACK_AB_MERGE_C R31, RZ, R29, RZ ;  /* 0x0000001dff1f723e */ /* 0x000fe400048070ff */
[----:B------:R-:W-:Y:S02]  /*2b40*/  IADD3.X R25, R25, UR11, R33, P3, !PT ;  /* 0x0000000b19197c10 */ /* 0x000fe40009ffe421 */
[----:B------:R-:W-:Y:S01]  /*2b50*/  PRMT R29, RZ, 0x7610, R29 ;  /* 0x00007610ff1d7816 */ /* 0x000fe2000000001d */
[----:B------:R1:W-:Y:S01]  /*2b60*/  @!P2 STG.E.U8 desc[UR18][R8.64+0x1], R31 ;  /* 0x0000011f0800a986 */ /* 0x0003e2000c101112 */
[----:B------:R-:W-:Y:S05]  /*2b70*/  @P0 BRA `(.L_x_42) ;  /* 0x0000000000040947 */ /* 0x000fea0003800000 */
[----:B------:R3:W5:Y:S02]  /*2b80*/  LDG.E.U8 R29, desc[UR18][R24.64] ;  /* 0x00000012181d7981 */ /* 0x000764000c1e1100 */
.L_x_42:
[----:B------:R-:W-:Y:S05]  /*2b90*/  BSYNC B1 ;  /* 0x0000000000017941 */ /* 0x000fea0003800000 */
.L_x_41:
[----:B-----5:R-:W-:Y:S01]  /*2ba0*/  LOP3.LUT R29, R29, 0xff, RZ, 0xc0, !PT ;  /* 0x000000ff1d1d7812 */ /* 0x020fe200078ec0ff */
[----:B------:R-:W-:Y:S01]  /*2bb0*/  BSSY B1, `(.L_x_43) ;  /* 0x000000b000017945 */ /* 0x000fe20003800000 */
[----:B------:R-:W-:Y:S02]  /*2bc0*/  ISETP.LT.OR P1, PT, R27, 0x9, !P1 ;  /* 0x000000091b00780c */ /* 0x000fe40004f21670 */
[----:B------:R-:W-:-:S05]  /*2bd0*/  F2FP.F16.E4M3.UNPACK_B R29, R29 ;  /* 0x0000001dff1d723e */ /* 0x000fca00020006ff */
[----:B------:R-:W-:-:S05]  /*2be0*/  HADD2.F32 R29, -RZ, R29.H0_H0 ;  /* 0x2000001dff1d7230 */ /* 0x000fca0000004100 */
[----:B------:R-:W-:Y:S01]  /*2bf0*/  FMUL R30, R29, R12 ;  /* 0x0000000c1d1e7220 */ /* 0x000fe20000400000 */
[----:B------:R-:W-:-:S03]  /*2c00*/  PRMT R29, RZ, 0x7610, R29 ;  /* 0x00007610ff1d7816 */ /* 0x000fc6000000001d */
[----:B------:R-:W-:-:S05]  /*2c10*/  FFMA R30, R77, R7, R30 ;  /* 0x000000074d1e7223 */ /* 0x000fca000000001e */
[----:B-1----:R-:W-:-:S05]  /*2c20*/  F2FP.SATFINITE.E4M3.F32.PACK_AB_MERGE_C R31, RZ, R30, RZ ;  /* 0x0000001eff1f723e */ /* 0x002fca00048070ff */
[----:B------:R1:W-:Y:S01]  /*2c30*/  @!P0 STG.E.U8 desc[UR18][R10.64], R31 ;  /* 0x0000001f0a008986 */ /* 0x0003e2000c101112 */
[----:B------:R-:W-:Y:S05]  /*2c40*/  @P1 BRA `(.L_x_44) ;  /* 0x0000000000041947 */ /* 0x000fea0003800000 */
[----:B------:R4:W5:Y:S02]  /*2c50*/  LDG.E.U8 R29, desc[UR18][R24.64+0x1] ;  /* 0x00000112181d7981 */ /* 0x000964000c1e1100 */
.L_x_44:
[----:B------:R-:W-:Y:S05]  /*2c60*/  BSYNC B1 ;  /* 0x0000000000017941 */ /* 0x000fea0003800000 */
.L_x_43:
[----:B-----5:R-:W-:Y:S01]  /*2c70*/  LOP3.LUT R29, R29, 0xff, RZ, 0xc0, !PT ;  /* 0x000000ff1d1d7812 */ /* 0x020fe200078ec0ff */
[----:B------:R-:W-:Y:S01]  /*2c80*/  BSSY B1, `(.L_x_45) ;  /* 0x000000c000017945 */ /* 0x000fe20003800000 */
[----:B------:R-:W-:Y:S02]  /*2c90*/  ISETP.GE.AND P0, PT, R28, 0x9, PT ;  /* 0x000000091c00780c */ /* 0x000fe40003f06270 */
[----:B------:R-:W-:Y:S02]  /*2ca0*/  F2FP.F16.E4M3.UNPACK_B R29, R29 ;  /* 0x0000001dff1d723e */ /* 0x000fe400020006ff */
[----:B------:R-:W-:-:S03]  /*2cb0*/  ISETP.LT.OR P2, PT, R27, 0x1, !P0 ;  /* 0x000000011b00780c */ /* 0x000fc60004741670 */
[----:B------:R-:W-:-:S05]  /*2cc0*/  HADD2.F32 R29, -RZ, R29.H0_H0 ;  /* 0x2000001dff1d7230 */ /* 0x000fca0000004100 */
[----:B------:R-:W-:-:S04]  /*2cd0*/  FMUL R29, R29, R12 ;  /* 0x0000000c1d1d7220 */ /* 0x000fc80000400000 */
[----:B------:R-:W-:-:S05]  /*2ce0*/  FFMA R29, R78, R7, R29 ;  /* 0x000000074e1d7223 */ /* 0x000fca000000001d */
[----:B-1----:R-:W-:Y:S02]  /*2cf0*/  F2FP.SATFINITE.E4M3.F32.PACK_AB_MERGE_C R31, RZ, R29, RZ ;  /* 0x0000001dff1f723e */ /* 0x002fe400048070ff */
[----:B------:R-:W-:-:S03]  /*2d00*/  PRMT R29, RZ, 0x7610, R29 ;  /* 0x00007610ff1d7816 */ /* 0x000fc6000000001d */
[----:B------:R1:W-:Y:S01]  /*2d10*/  @!P1 STG.E.U8 desc[UR18][R10.64+0x1], R31 ;  /* 0x0000011f0a009986 */ /* 0x0003e2000c101112 */
[----:B------:R-:W-:Y:S05]  /*2d20*/  @P2 BRA `(.L_x_46) ;  /* 0x0000000000042947 */ /* 0x000fea0003800000 */
[----:B------:R0:W5:Y:S02]  /*2d30*/  LDG.E.U8 R29, desc[UR18][R14.64+0x8] ;  /* 0x000008120e1d7981 */ /* 0x000164000c1e1100 */
.L_x_46:
[----:B------:R-:W-:Y:S05]  /*2d40*/  BSYNC B1 ;  /* 0x0000000000017941 */ /* 0x000fea0003800000 */
.L_x_45:
        /* <DEDUP_REMOVED lines=13> */
.L_x_48:
[----:B------:R-:W-:Y:S05]  /*2e20*/  BSYNC B1 ;  /* 0x0000000000017941 */ /* 0x000fea0003800000 */
.L_x_47:
[----:B-----5:R-:W-:Y:S01]  /*2e30*/  LOP3.LUT R29, R29, 0xff, RZ, 0xc0, !PT ;  /* 0x000000ff1d1d7812 */ /* 0x020fe200078ec0ff */
[----:B------:R-:W-:Y:S01]  /*2e40*/  BSSY B1, `(.L_x_49) ;  /* 0x000000b000017945 */ /* 0x000fe20003800000 */
[----:B------:R-:W-:Y:S02]  /*2e50*/  ISETP.LT.OR P0, PT, R27, 0x9, !P0 ;  /* 0x000000091b00780c */ /* 0x000fe40004701670 */
[----:B------:R-:W-:-:S05]  /*2e60*/  F2FP.F16.E4M3.UNPACK_B R29, R29 ;  /* 0x0000001dff1d723e */ /* 0x000fca00020006ff */
        /* <DEDUP_REMOVED lines=8> */
.L_x_50:
[----:B------:R-:W-:Y:S05]  /*2ef0*/  BSYNC B1 ;  /* 0x0000000000017941 */ /* 0x000fea0003800000 */
.L_x_49:
        /* <DEDUP_REMOVED lines=12> */
.L_x_52:
[----:B------:R-:W-:Y:S05]  /*2fc0*/  BSYNC B1 ;  /* 0x0000000000017941 */ /* 0x000fea0003800000 */
.L_x_51:
        /* <DEDUP_REMOVED lines=13> */
.L_x_54:
[----:B------:R-:W-:Y:S05]  /*30a0*/  BSYNC B1 ;  /* 0x0000000000017941 */ /* 0x000fea0003800000 */
.L_x_53:
        /* <DEDUP_REMOVED lines=13> */
.L_x_56:
[----:B------:R-:W-:Y:S05]  /*3180*/  BSYNC B1 ;  /* 0x0000000000017941 */ /* 0x000fea0003800000 */
.L_x_55:
        /* <DEDUP_REMOVED lines=12> */
.L_x_58:
[----:B------:R-:W-:Y:S05]  /*3250*/  BSYNC B1 ;  /* 0x0000000000017941 */ /* 0x000fea0003800000 */
.L_x_57:
        /* <DEDUP_REMOVED lines=12> */
.L_x_60:
[----:B------:R-:W-:Y:S05]  /*3320*/  BSYNC B1 ;  /* 0x0000000000017941 */ /* 0x000fea0003800000 */
.L_x_59:
        /* <DEDUP_REMOVED lines=13> */
.L_x_62:
[----:B------:R-:W-:Y:S05]  /*3400*/  BSYNC B1 ;  /* 0x0000000000017941 */ /* 0x000fea0003800000 */
.L_x_61:
        /* <DEDUP_REMOVED lines=13> */
.L_x_64:
[----:B------:R-:W-:Y:S05]  /*34e0*/  BSYNC B1 ;  /* 0x0000000000017941 */ /* 0x000fea0003800000 */
.L_x_63:
        /* <DEDUP_REMOVED lines=12> */
.L_x_66:
[----:B------:R-:W-:Y:S05]  /*35b0*/  BSYNC B1 ;  /* 0x0000000000017941 */ /* 0x000fea0003800000 */
.L_x_65:
        /* <DEDUP_REMOVED lines=12> */
.L_x_68:
[----:B------:R-:W-:Y:S05]  /*3680*/  BSYNC B1 ;  /* 0x0000000000017941 */ /* 0x000fea0003800000 */
.L_x_67:
        /* <DEDUP_REMOVED lines=13> */
.L_x_70:
[----:B------:R-:W-:Y:S05]  /*3760*/  BSYNC B1 ;  /* 0x0000000000017941 */ /* 0x000fea0003800000 */
.L_x_69:
        /* <DEDUP_REMOVED lines=13> */
.L_x_72:
[----:B------:R-:W-:Y:S05]  /*3840*/  BSYNC B1 ;  /* 0x0000000000017941 */ /* 0x000fea0003800000 */
.L_x_71:
        /* <DEDUP_REMOVED lines=12> */
.L_x_74:
[----:B------:R-:W-:Y:S05]  /*3910*/  BSYNC B1 ;  /* 0x0000000000017941 */ /* 0x000fea0003800000 */
.L_x_73:
        /* <DEDUP_REMOVED lines=12> */
.L_x_76:
[----:B------:R-:W-:Y:S05]  /*39e0*/  BSYNC B1 ;  /* 0x0000000000017941 */ /* 0x000fea0003800000 */
.L_x_75:
        /* <DEDUP_REMOVED lines=13> */
.L_x_78:
[----:B------:R-:W-:Y:S05]  /*3ac0*/  BSYNC B1 ;  /* 0x0000000000017941 */ /* 0x000fea0003800000 */
.L_x_77:
        /* <DEDUP_REMOVED lines=13> */
.L_x_80:
[----:B------:R-:W-:Y:S05]  /*3ba0*/  BSYNC B1 ;  /* 0x0000000000017941 */ /* 0x000fea0003800000 */
.L_x_79:
        /* <DEDUP_REMOVED lines=12> */
.L_x_82:
[----:B------:R-:W-:Y:S05]  /*3c70*/  BSYNC B1 ;  /* 0x0000000000017941 */ /* 0x000fea0003800000 */
.L_x_81:
[----:B-----5:R-:W-:Y:S01]  /*3c80*/  LOP3.LUT R29, R29, 0xff, RZ, 0xc0, !PT ;  /* 0x000000ff1d1d7812 */ /* 0x020fe200078ec0ff */
[----:B------:R-:W-:Y:S01]  /*3c90*/  BSSY B1, `(.L_x_83) ;  /* 0x000000b000017945 */ /* 0x000fe20003800000 */
[----:B------:R-:W-:Y:S02]  /*3ca0*/  ISETP.LT.OR P1, PT, R27, 0x9, !P1 ;  /* 0x000000091b00780c */ /* 0x000fe40004f21670 */
[----:B------:R-:W-:-:S05]  /*3cb0*/  F2FP.F16.E4M3.UNPACK_B R29, R29 ;  /* 0x0000001dff1d723e */ /* 0x000fca00020006ff */
[----:B------:R-:W-:-:S05]  /*3cc0*/  HADD2.F32 R29, -RZ, R29.H0_H0 ;  /* 0x2000001dff1d7230 */ /* 0x000fca0000004100 */
[----:B------:R-:W-:-:S04]  /*3cd0*/  FMUL R30, R29, R12 ;  /* 0x0000000c1d1e7220 */ /* 0x000fc80000400000 */
[----:B------:R-:W-:Y:S01]  /*3ce0*/  FFMA R30, R23, R7, R30 ;  /* 0x00000007171e7223 */ /* 0x000fe2000000001e */
[----:B------:R-:W-:-:S04]  /*3cf0*/  PRMT R23, RZ, 0x7610, R23 ;  /* 0x00007610ff177816 */ /* 0x000fc80000000017 */
[----:B------:R-:W-:-:S05]  /*3d00*/  F2FP.SATFINITE.E4M3.F32.PACK_AB_MERGE_C R29, RZ, R30, RZ ;  /* 0x0000001eff1d723e */ /* 0x000fca00048070ff */
[----:B------:R0:W-:Y:S01]  /*3d10*/  @!P0 STG.E.U8 desc[UR18][R10.64+0x28], R29 ;  /* 0x0000281d0a008986 */ /* 0x0001e2000c101112 */
[----:B------:R-:W-:Y:S05]  /*3d20*/  @P1 BRA `(.L_x_84) ;  /* 0x0000000000041947 */ /* 0x000fea0003800000 */
[----:B------:R0:W5:Y:S02]  /*3d30*/  LDG.E.U8 R23, desc[UR18][R24.64+0x29] ;  /* 0x0000291218177981 */ /* 0x000164000c1e1100 */
.L_x_84:
[----:B------:R-:W-:Y:S05]  /*3d40*/  BSYNC B1 ;  /* 0x0000000000017941 */ /* 0x000fea0003800000 */
.L_x_83:
        /* <DEDUP_REMOVED lines=8> */
[----:B0-----:R-:W-:Y:S02]  /*3dd0*/  F2FP.SATFINITE.E4M3.F32.PACK_AB_MERGE_C R29, RZ, R23, RZ ;  /* 0x00000017ff1d723e */ /* 0x001fe400048070ff */
[----:B------:R-:W-:-:S03]  /*3de0*/  PRMT R23, RZ, 0x7610, R23 ;  /* 0x00007610ff177816 */ /* 0x000fc60000000017 */
[----:B------:R0:W-:Y:S01]  /*3df0*/  @!P1 STG.E.U8 desc[UR18][R10.64+0x29], R29 ;  /* 0x0000291d0a009986 */ /* 0x0001e2000c101112 */
[----:B------:R-:W-:Y:S05]  /*3e00*/  @P2 BRA `(.L_x_86) ;  /* 0x0000000000042947 */ /* 0x000fea0003800000 */
[----:B------:R0:W5:Y:S02]  /*3e10*/  LDG.E.U8 R23, desc[UR18][R14.64+0x30] ;  /* 0x000030120e177981 */ /* 0x000164000c1e1100 */
.L_x_86:
[----:B------:R-:W-:Y:S05]  /*3e20*/  BSYNC B1 ;  /* 0x0000000000017941 */ /* 0x000fea0003800000 */
.L_x_85:
[----:B-----5:R-:W-:Y:S01]  /*3e30*/  LOP3.LUT R23, R23, 0xff, RZ, 0xc0, !PT ;  /* 0x000000ff17177812 */ /* 0x020fe200078ec0ff */
[----:B------:R-:W-:Y:S01]  /*3e40*/  BSSY B1, `(.L_x_87) ;  /* 0x000000c000017945 */ /* 0x000fe20003800000 */
[----:B------:R-:W-:Y:S02]  /*3e50*/  ISETP.GE.AND P1, PT, R28, 0x32, PT ;  /* 0x000000321c00780c */ /* 0x000fe40003f26270 */
[----:B------:R-:W-:Y:S02]  /*3e60*/  F2FP.F16.E4M3.UNPACK_B R23, R23 ;  /* 0x00000017ff17723e */ /* 0x000fe400020006ff */
[----:B------:R-:W-:-:S03]  /*3e70*/  ISETP.LT.OR P3, PT, R27, 0x1, !P1 ;  /* 0x000000011b00780c */ /* 0x000fc60004f61670 */
        /* <DEDUP_REMOVED lines=8> */
.L_x_88:
[----:B------:R-:W-:Y:S05]  /*3f00*/  BSYNC B1 ;  /* 0x0000000000017941 */ /* 0x000fea0003800000 */
.L_x_87:
[----:B-----5:R-:W-:Y:S01]  /*3f10*/  LOP3.LUT R21, R21, 0xff, RZ, 0xc0, !PT ;  /* 0x000000ff15157812 */ /* 0x020fe200078ec0ff */
[----:B------:R-:W-:Y:S01]  /*3f20*/  BSSY B1, `(.L_x_89) ;  /* 0x000000b000017945 */ /* 0x000fe20003800000 */
[----:B------:R-:W-:Y:S02]  /*3f30*/  ISETP.LT.OR P0, PT, R27, 0x9, !P0 ;  /* 0x000000091b00780c */ /* 0x000fe40004701670 */
[----:B------:R-:W-:-:S05]  /*3f40*/  F2FP.F16.E4M3.UNPACK_B R21, R21 ;  /* 0x00000015ff15723e */ /* 0x000fca00020006ff */
        /* <DEDUP_REMOVED lines=8> */
.L_x_90:
[----:B------:R-:W-:Y:S05]  /*3fd0*/  BSYNC B1 ;  /* 0x0000000000017941 */ /* 0x000fea0003800000 */
.L_x_89:
        /* <DEDUP_REMOVED lines=12> */
.L_x_92:
[----:B------:R-:W-:Y:S05]  /*40a0*/  BSYNC B1 ;  /* 0x0000000000017941 */ /* 0x000fea0003800000 */
.L_x_91:
        /* <DEDUP_REMOVED lines=13> */
.L_x_94:
[----:B------:R-:W-:Y:S05]  /*4180*/  BSYNC B1 ;  /* 0x0000000000017941 */ /* 0x000fea0003800000 */
.L_x_93:
        /* <DEDUP_REMOVED lines=13> */
.L_x_96:
[----:B------:R-:W-:Y:S05]  /*4260*/  BSYNC B1 ;  /* 0x0000000000017941 */ /* 0x000fea0003800000 */
.L_x_95:
[----:B-----5:R-:W-:Y:S01]  /*4270*/  LOP3.LUT R17, R17, 0xff, RZ, 0xc0, !PT ;  /* 0x000000ff11117812 */ /* 0x020fe200078ec0ff */
[----:B------:R-:W-:Y:S01]  /*4280*/  BSSY B1, `(.L_x_97) ;  /* 0x000000b000017945 */ /* 0x000fe20003800000 */
[----:B------:R-:W-:Y:S02]  /*4290*/  ISETP.LT.OR P0, PT, R27, 0x9, !P0 ;  /* 0x000000091b00780c */ /* 0x000fe40004701670 */
[----:B------:R-:W-:Y:S02]  /*42a0*/  F2FP.F16.E4M3.UNPACK_B R17, R17 ;  /* 0x00000011ff11723e */ /* 0x000fe400020006ff */
[----:B0-2---:R-:W-:-:S03]  /*42b0*/  PRMT R14, RZ, 0x7610, R14 ;  /* 0x00007610ff0e7816 */ /* 0x005fc6000000000e */
[----:B------:R-:W-:-:S05]  /*42c0*/  HADD2.F32 R17, -RZ, R17.H0_H0 ;  /* 0x20000011ff117230 */ /* 0x000fca0000004100 */
[----:B------:R-:W-:-:S04]  /*42d0*/  FMUL R17, R17, R12 ;  /* 0x0000000c11117220 */ /* 0x000fc80000400000 */
[----:B------:R-:W-:-:S05]  /*42e0*/  FFMA R17, R18, R7, R17 ;  /* 0x0000000712117223 */ /* 0x000fca0000000011 */
[----:B------:R-:W-:-:S05]  /*42f0*/  F2FP.SATFINITE.E4M3.F32.PACK_AB_MERGE_C R17, RZ, R17, RZ ;  /* 0x00000011ff11723e */ /* 0x000fca00048070ff */
[----:B------:R0:W-:Y:S01]  /*4300*/  @!P3 STG.E.U8 desc[UR18][R8.64+0x39], R17 ;  /* 0x000039110800b986 */ /* 0x0001e2000c101112 */
[----:B------:R-:W-:Y:S05]  /*4310*/  @P0 BRA `(.L_x_98) ;  /* 0x0000000000040947 */ /* 0x000fea0003800000 */
[----:B------:R2:W5:Y:S02]  /*4320*/  LDG.E.U8 R14, desc[UR18][R24.64+0x38] ;  /* 0x00003812180e7981 */ /* 0x000564000c1e1100 */
.L_x_98:
[----:B------:R-:W-:Y:S05]  /*4330*/  BSYNC B1 ;  /* 0x0000000000017941 */ /* 0x000fea0003800000 */
.L_x_97:
[----:B-----5:R-:W-:Y:S01]  /*4340*/  LOP3.LUT R14, R14, 0xff, RZ, 0xc0, !PT ;  /* 0x000000ff0e0e7812 */ /* 0x020fe200078ec0ff */
[----:B------:R-:W-:Y:S01]  /*4350*/  BSSY B1, `(.L_x_99) ;  /* 0x000000b000017945 */ /* 0x000fe20003800000 */
[----:B------:R-:W-:Y:S02]  /*4360*/  ISETP.LT.OR P1, PT, R27, 0x9, !P1 ;  /* 0x000000091b00780c */ /* 0x000fe40004f21670 */
[----:B------:R-:W-:-:S05]  /*4370*/  F2FP.F16.E4M3.UNPACK_B R14, R14 ;  /* 0x0000000eff0e723e */ /* 0x000fca00020006ff */
[----:B01----:R-:W-:-:S05]  /*4380*/  HADD2.F32 R9, -RZ, R14.H0_H0 ;  /* 0x2000000eff097230 */ /* 0x003fca0000004100 */
[----:B------:R-:W-:-:S04]  /*4390*/  FMUL R8, R9, R12 ;  /* 0x0000000c09087220 */ /* 0x000fc80000400000 */
[----:B------:R-:W-:-:S05]  /*43a0*/  FFMA R8, R13, R7, R8 ;  /* 0x000000070d087223 */ /* 0x000fca0000000008 */
[----:B------:R-:W-:Y:S02]  /*43b0*/  F2FP.SATFINITE.E4M3.F32.PACK_AB_MERGE_C R9, RZ, R8, RZ ;  /* 0x00000008ff09723e */ /* 0x000fe400048070ff */
[----:B------:R-:W-:-:S03]  /*43c0*/  PRMT R8, RZ, 0x7610, R8 ;  /* 0x00007610ff087816 */ /* 0x000fc60000000008 */
[----:B------:R0:W-:Y:S01]  /*43d0*/  @!P0 STG.E.U8 desc[UR18][R10.64+0x38], R9 ;  /* 0x000038090a008986 */ /* 0x0001e2000c101112 */
[----:B------:R-:W-:Y:S05]  /*43e0*/  @P1 BRA `(.L_x_100) ;  /* 0x0000000000041947 */ /* 0x000fea0003800000 */
[----:B------:R1:W5:Y:S02]  /*43f0*/  LDG.E.U8 R8, desc[UR18][R24.64+0x39] ;  /* 0x0000391218087981 */ /* 0x000364000c1e1100 */
.L_x_100:
[----:B------:R-:W-:Y:S05]  /*4400*/  BSYNC B1 ;  /* 0x0000000000017941 */ /* 0x000fea0003800000 */
.L_x_99:
[----:B------:R-:W-:Y:S05]  /*4410*/  @P1 BRA `(.L_x_101) ;  /* 0x0000000800601947 */ /* 0x000fea0003800000 */
[----:B-----5:R-:W-:-:S04]  /*4420*/  LOP3.LUT R8, R8, 0xff, RZ, 0xc0, !PT ;  /* 0x000000ff08087812 */ /* 0x020fc800078ec0ff */
[----:B------:R-:W-:-:S05]  /*4430*/  F2FP.F16.E4M3.UNPACK_B R8, R8 ;  /* 0x00000008ff08723e */ /* 0x000fca00020006ff */
[----:B0-----:R-:W-:-:S05]  /*4440*/  HADD2.F32 R9, -RZ, R8.H0_H0 ;  /* 0x20000008ff097230 */ /* 0x001fca0000004100 */
[----:B------:R-:W-:-:S04]  /*4450*/  FMUL R9, R9, R12 ;  /* 0x0000000c09097220 */ /* 0x000fc80000400000 */
[----:B------:R-:W-:-:S05]  /*4460*/  FFMA R9, R16, R7, R9 ;  /* 0x0000000710097223 */ /* 0x000fca0000000009 */
[----:B------:R-:W-:-:S05]  /*4470*/  F2FP.SATFINITE.E4M3.F32.PACK_AB_MERGE_C R9, RZ, R9, RZ ;  /* 0x00000009ff09723e */ /* 0x000fca00048070ff */
[----:B------:R0:W-:Y:S01]  /*4480*/  STG.E.U8 desc[UR18][R10.64+0x39], R9 ;  /* 0x000039090a007986 */ /* 0x0001e2000c101112 */
[----:B------:R-:W-:Y:S05]  /*4490*/  BRA `(.L_x_101) ;  /* 0x0000000800407947 */ /* 0x000fea0003800000 */
.L_x_36:
[C---:B------:R-:W-:Y:S01]  /*44a0*/  ISETP.GE.AND P3, PT, R28.reuse, 0x1, PT ;  /* 0x000000011c00780c */ /* 0x040fe20003f66270 */
[-C--:B--2---:R-:W-:Y:S01]  /*44b0*/  FMUL R79, R79, R7.reuse ;  /* 0x000000074f4f7220 */ /* 0x084fe20000400000 */
[----:B------:R-:W-:Y:S01]  /*44c0*/  ISETP.GE.AND P0, PT, R28, 0x2, PT ;  /* 0x000000021c00780c */ /* 0x000fe20003f06270 */
[-C--:B------:R-:W-:Y:S01]  /*44d0*/  FMUL R80, R80, R7.reuse ;  /* 0x0000000750507220 */ /* 0x080fe20000400000 */
[----:B------:R-:W-:Y:S01]  /*44e0*/  ISETP.LT.OR P1, PT, R27, 0x1, !P3 ;  /* 0x000000011b00780c */ /* 0x000fe20005f21670 */
[-C--:B------:R-:W-:Y:S01]  /*44f0*/  FMUL R77, R77, R7.reuse ;  /* 0x000000074d4d7220 */ /* 0x080fe20000400000 */
[C---:B------:R-:W-:Y:S01]  /*4500*/  ISETP.LT.OR P2, PT, R27.reuse, 0x1, !P0 ;  /* 0x000000011b00780c */ /* 0x040fe20004741670 */
[-C--:B------:R-:W-:Y:S01]  /*4510*/  FMUL R78, R78, R7.reuse ;  /* 0x000000074e4e7220 */ /* 0x080fe20000400000 */
[----:B------:R-:W-:Y:S01]  /*4520*/  ISETP.LT.OR P3, PT, R27, 0x9, !P3 ;  /* 0x000000091b00780c */ /* 0x000fe20005f61670 */
[----:B------:R-:W-:Y:S01]  /*4530*/  FMUL R75, R75, R7 ;  /* 0x000000074b4b7220 */ /* 0x000fe20000400000 */
[----:B------:R-:W-:Y:S01]  /*4540*/  F2FP.SATFINITE.E4M3.F32.PACK_AB_MERGE_C R79, RZ, R79, RZ ;  /* 0x0000004fff4f723e */ /* 0x000fe200048070ff */
[-C--:B------:R-:W-:Y:S01]  /*4550*/  FMUL R76, R76, R7.reuse ;  /* 0x000000074c4c7220 */ /* 0x080fe20000400000 */
[----:B------:R-:W-:Y:S01]  /*4560*/  F2FP.SATFINITE.E4M3.F32.PACK_AB_MERGE_C R15, RZ, R80, RZ ;  /* 0x00000050ff0f723e */ /* 0x000fe200048070ff */
[----:B------:R-:W-:Y:S01]  /*4570*/  FMUL R73, R73, R7 ;  /* 0x0000000749497220 */ /* 0x000fe20000400000 */
[----:B------:R-:W-:Y:S01]  /*4580*/  F2FP.SATFINITE.E4M3.F32.PACK_AB_MERGE_C R77, RZ, R77, RZ ;  /* 0x0000004dff4d723e */ /* 0x000fe200048070ff */
[-C--:B------:R-:W-:Y:S01]  /*4590*/  FMUL R74, R74, R7.reuse ;  /* 0x000000074a4a7220 */ /* 0x080fe20000400000 */
[----:B------:R-:W-:Y:S01]  /*45a0*/  ISETP.LT.OR P0, PT, R27, 0x9, !P0 ;  /* 0x000000091b00780c */ /* 0x000fe20004701670 */
[----:B------:R-:W-:Y:S01]  /*45b0*/  @!P1 STG.E.U8 desc[UR18][R8.64], R79 ;  /* 0x0000004f08009986 */ /* 0x000fe2000c101112 */
[C---:B------:R-:W-:Y:S01]  /*45c0*/  ISETP.GE.AND P1, PT, R28.reuse, 0x9, PT ;  /* 0x000000091c00780c */ /* 0x040fe20003f26270 */
[----:B------:R-:W-:Y:S01]  /*45d0*/  FMUL R69, R69, R7 ;  /* 0x0000000745457220 */ /* 0x000fe20000400000 */
[----:B------:R-:W-:Y:S01]  /*45e0*/  F2FP.SATFINITE.E4M3.F32.PACK_AB_MERGE_C R75, RZ, R75, RZ ;  /* 0x0000004bff4b723e */ /* 0x000fe200048070ff */
[----:B------:R0:W-:Y:S01]  /*45f0*/  @!P2 STG.E.U8 desc[UR18][R8.64+0x1], R15 ;  /* 0x0000010f0800a986 */ /* 0x0001e2000c101112 */
[----:B------:R-:W-:Y:S01]  /*4600*/  ISETP.GE.AND P2, PT, R28, 0xa, PT ;  /* 0x0000000a1c00780c */ /* 0x000fe20003f46270 */
[-C--:B------:R-:W-:Y:S01]  /*4610*/  FMUL R70, R70, R7.reuse ;  /* 0x0000000746467220 */ /* 0x080fe20000400000 */
[----:B------:R-:W-:Y:S01]  /*4620*/  F2FP.SATFINITE.E4M3.F32.PACK_AB_MERGE_C R25, RZ, R76, RZ ;  /* 0x0000004cff19723e */ /* 0x000fe200048070ff */
[----:B------:R-:W-:Y:S01]  /*4630*/  @!P3 STG.E.U8 desc[UR18][R10.64], R77 ;  /* 0x0000004d0a00b986 */ /* 0x000fe2000c101112 */
[C---:B------:R-:W-:Y:S01]  /*4640*/  ISETP.LT.OR P3, PT, R27.reuse, 0x1, !P1 ;  /* 0x000000011b00780c */ /* 0x040fe20004f61670 */
[-C--:B------:R-:W-:Y:S01]  /*4650*/  FMUL R68, R68, R7.reuse ;  /* 0x0000000744447220 */ /* 0x080fe20000400000 */
[----:B------:R-:W-:Y:S01]  /*4660*/  ISETP.LT.OR P5, PT, R27, 0x1, !P2 ;  /* 0x000000011b00780c */ /* 0x000fe200057a1670 */
[-C--:B------:R-:W-:Y:S01]  /*4670*/  FMUL R67, R67, R7.reuse ;  /* 0x0000000743437220 */ /* 0x080fe20000400000 */
[----:B------:R-:W-:Y:S01]  /*4680*/  ISETP.LT.OR P1, PT, R27, 0x9, !P1 ;  /* 0x000000091b00780c */ /* 0x000fe20004f21670 */
[----:B------:R-:W-:Y:S01]  /*4690*/  FMUL R65, R65, R7 ;  /* 0x0000000741417220 */ /* 0x000fe20000400000 */
[----:B------:R-:W-:Y:S01]  /*46a0*/  F2FP.SATFINITE.E4M3.F32.PACK_AB_MERGE_C R73, RZ, R73, RZ ;  /* 0x00000049ff49723e */ /* 0x000fe200048070ff */
[-C--:B------:R-:W-:Y:S01]  /*46b0*/  FMUL R66, R66, R7.reuse ;  /* 0x0000000742427220 */ /* 0x080fe20000400000 */
[----:B0-----:R-:W-:Y:S01]  /*46c0*/  F2FP.SATFINITE.E4M3.F32.PACK_AB_MERGE_C R15, RZ, R78, RZ ;  /* 0x0000004eff0f723e */ /* 0x001fe200048070ff */
[-C--:B------:R-:W-:Y:S01]  /*46d0*/  FMUL R64, R64, R7.reuse ;  /* 0x0000000740407220 */ /* 0x080fe20000400000 */
[----:B------:R-:W-:Y:S01]  /*46e0*/  ISETP.LT.OR P2, PT, R27, 0x9, !P2 ;  /* 0x000000091b00780c */ /* 0x000fe20005741670 */
[-C--:B------:R-:W-:Y:S01]  /*46f0*/  FMUL R63, R63, R7.reuse ;  /* 0x000000073f3f7220 */ /* 0x080fe20000400000 */
[----:B------:R-:W-:Y:S01]  /*4700*/  F2FP.SATFINITE.E4M3.F32.PACK_AB_MERGE_C R29, RZ, R74, RZ ;  /* 0x0000004aff1d723e */ /* 0x000fe200048070ff */
[----:B------:R0:W-:Y:S01]  /*4710*/  @!P0 STG.E.U8 desc[UR18][R10.64+0x1], R15 ;  /* 0x0000010f0a008986 */ /* 0x0001e2000c101112 */
[C---:B------:R-:W-:Y:S01]  /*4720*/  ISETP.GE.AND P0, PT, R28.reuse, 0x11, PT ;  /* 0x000000111c00780c */ /* 0x040fe20003f06270 */
[----:B------:R-:W-:Y:S01]  /*4730*/  FMUL R61, R61, R7 ;  /* 0x000000073d3d7220 */ /* 0x000fe20000400000 */
[----:B------:R-:W-:Y:S01]  /*4740*/  F2FP.SATFINITE.E4M3.F32.PACK_AB_MERGE_C R69, RZ, R69, RZ ;  /* 0x00000045ff45723e */ /* 0x000fe200048070ff */
[----:B------:R-:W-:Y:S01]  /*4750*/  @!P3 STG.E.U8 desc[UR18][R8.64+0x8], R75 ;  /* 0x0000084b0800b986 */ /* 0x000fe2000c101112 */
[----:B------:R-:W-:Y:S01]  /*4760*/  ISETP.GE.AND P3, PT, R28, 0x12, PT ;  /* 0x000000121c00780c */ /* 0x000fe20003f66270 */
[----:B------:R-:W-:Y:S01]  /*4770*/  FMUL R62, R62, R7 ;  /* 0x000000073e3e7220 */ /* 0x000fe20000400000 */
[----:B------:R-:W-:Y:S01]  /*4780*/  F2FP.SATFINITE.E4M3.F32.PACK_AB_MERGE_C R67, RZ, R67, RZ ;  /* 0x00000043ff43723e */ /* 0x000fe200048070ff */
[----:B------:R1:W-:Y:S01]  /*4790*/  @!P5 STG.E.U8 desc[UR18][R8.64+0x9], R25 ;  /* 0x000009190800d986 */ /* 0x0003e2000c101112 */
[----:B------:R-:W-:Y:S01]  /*47a0*/  ISETP.LT.OR P5, PT, R27, 0x1, !P3 ;  /* 0x000000011b00780c */ /* 0x000fe20005fa1670 */
[-C--:B------:R-:W-:Y:S01]  /*47b0*/  FMUL R59, R59, R7.reuse ;  /* 0x000000073b3b7220 */ /* 0x080fe20000400000 */
[C---:B------:R-:W-:Y:S01]  /*47c0*/  ISETP.LT.OR P3, PT, R27.reuse, 0x9, !P3 ;  /* 0x000000091b00780c */ /* 0x040fe20005f61670 */
[----:B------:R-:W-:Y:S01]  /*47d0*/  @!P1 STG.E.U8 desc[UR18][R10.64+0x8], R73 ;  /* 0x000008490a009986 */ /* 0x000fe2000c101112 */
[----:B------:R-:W-:Y:S01]  /*47e0*/  ISETP.LT.OR P1, PT, R27, 0x1, !P0 ;  /* 0x000000011b00780c */ /* 0x000fe20004721670 */
[-C--:B------:R-:W-:Y:S01]  /*47f0*/  FMUL R60, R60, R7.reuse ;  /* 0x000000073c3c7220 */ /* 0x080fe20000400000 */
[----:B0-----:R-:W-:Y:S01]  /*4800*/  F2FP.SATFINITE.E4M3.F32.PACK_AB_MERGE_C R15, RZ, R70, RZ ;  /* 0x00000046ff0f723e */ /* 0x001fe200048070ff */
[----:B------:R-:W-:Y:S01]  /*4810*/  @!P2 STG.E.U8 desc[UR18][R10.64+0x9], R29 ;  /* 0x0000091d0a00a986 */ /* 0x000fe2000c101112 */
[----:B------:R-:W-:Y:S01]  /*4820*/  ISETP.GE.AND P2, PT, R28, 0x19, PT ;  /* 0x000000191c00780c */ /* 0x000fe20003f46270 */
[-C--:B------:R-:W-:Y:S01]  /*4830*/  FMUL R57, R57, R7.reuse ;  /* 0x0000000739397220 */ /* 0x080fe20000400000 */
[C---:B------:R-:W-:Y:S01]  /*4840*/  ISETP.LT.OR P0, PT, R27.reuse, 0x9, !P0 ;  /* 0x000000091b00780c */ /* 0x040fe20004701670 */
[-C--:B------:R-:W-:Y:S01]  /*4850*/  FMUL R58, R58, R7.reuse ;  /* 0x000000073a3a7220 */ /* 0x080fe20000400000 */
[----:B------:R-:W-:Y:S01]  /*4860*/  ISETP.LT.OR P6, PT, R27, 0x1, !P2 ;  /* 0x000000011b00780c */ /* 0x000fe200057c1670 */
[----:B------:R0:W-:Y:S01]  /*4870*/  @!P5 STG.E.U8 desc[UR18][R8.64+0x11], R15 ;  /* 0x0000110f0800d986 */ /* 0x0001e2000c101112 */
[----:B-1----:R-:W-:Y:S01]  /*4880*/  F2FP.SATFINITE.E4M3.F32.PACK_AB_MERGE_C R25, RZ, R68, RZ ;  /* 0x00000044ff19723e */ /* 0x002fe200048070ff */
[----:B------:R-:W-:Y:S01]  /*4890*/  FMUL R56, R56, R7 ;  /* 0x0000000738387220 */ /* 0x000fe20000400000 */
[----:B------:R-:W-:Y:S01]  /*48a0*/  F2FP.SATFINITE.E4M3.F32.PACK_AB_MERGE_C R65, RZ, R65, RZ ;  /* 0x00000041ff41723e */ /* 0x000fe200048070ff */
[----:B------:R-:W-:Y:S01]  /*48b0*/  @!P1 STG.E.U8 desc[UR18][R8.64+0x10], R69 ;  /* 0x0000104508009986 */ /* 0x000fe2000c101112 */
[----:B------:R-:W-:Y:S01]  /*48c0*/  ISETP.GE.AND P1, PT, R28, 0x1a, PT ;  /* 0x0000001a1c00780c */ /* 0x000fe20003f26270 */
[-C--:B------:R-:W-:Y:S01]  /*48d0*/  FMUL R23, R23, R7.reuse ;  /* 0x0000000717177220 */ /* 0x080fe20000400000 */
[C---:B------:R-:W-:Y:S01]  /*48e0*/  ISETP.LT.OR P2, PT, R27.reuse, 0x9, !P2 ;  /* 0x000000091b00780c */ /* 0x040fe20005741670 */
[----:B------:R1:W-:Y:S01]  /*48f0*/  @!P3 STG.E.U8 desc[UR18][R10.64+0x11], R25 ;  /* 0x000011190a00b986 */ /* 0x0003e2000c101112 */
[----:B------:R-:W-:Y:S01]  /*4900*/  ISETP.LT.OR P5, PT, R27, 0x1, !P1 ;  /* 0x000000011b00780c */ /* 0x000fe20004fa1670 */
[-C--:B------:R-:W-:Y:S01]  /*4910*/  FMUL R21, R21, R7.reuse ;  /* 0x0000000715157220 */ /* 0x080fe20000400000 */
[----:B------:R-:W-:Y:S01]  /*4920*/  ISETP.LT.OR P3, PT, R27, 0x9, !P1 ;  /* 0x000000091b00780c */ /* 0x000fe20004f61670 */
[----:B------:R-:W-:Y:S01]  /*4930*/  @!P0 STG.E.U8 desc[UR18][R10.64+0x10], R67 ;  /* 0x000010430a008986 */ /* 0x000fe2000c101112 */
[----:B0-----:R-:W-:Y:S01]  /*4940*/  F2FP.SATFINITE.E4M3.F32.PACK_AB_MERGE_C R15, RZ, R66, RZ ;  /* 0x00000042ff0f723e */ /* 0x001fe200048070ff */
[-C--:B------:R-:W-:Y:S01]  /*4950*/  FMUL R22, R22, R7.reuse ;  /* 0x0000000716167220 */ /* 0x080fe20000400000 */
[C---:B------:R-:W-:Y:S01]  /*4960*/  ISETP.GE.AND P0, PT, R28.reuse, 0x21, PT ;  /* 0x000000211c00780c */ /* 0x040fe20003f06270 */
[----:B------:R-:W-:Y:S01]  /*4970*/  @!P6 STG.E.U8 desc[UR18][R8.64+0x18], R65 ;  /* 0x000018410800e986 */ /* 0x000fe2000c101112 */
[----:B------:R-:W-:Y:S01]  /*4980*/  ISETP.GE.AND P1, PT, R28, 0x22, PT ;  /* 0x000000221c00780c */ /* 0x000fe20003f26270 */
[-C--:B------:R-:W-:Y:S01]  /*4990*/  FMUL R19, R19, R7.reuse ;  /* 0x0000000713137220 */ /* 0x080fe20000400000 */
[C---:B------:R-:W-:Y:S01]  /*49a0*/  ISETP.LT.OR P6, PT, R27.reuse, 0x1, !P0 ;  /* 0x000000011b00780c */ /* 0x040fe200047c1670 */
[-C--:B------:R-:W-:Y:S01]  /*49b0*/  FMUL R20, R20, R7.reuse ;  /* 0x0000000714147220 */ /* 0x080fe20000400000 */
[----:B-1----:R-:W-:Y:S01]  /*49c0*/  F2FP.SATFINITE.E4M3.F32.PACK_AB_MERGE_C R25, RZ, R64, RZ ;  /* 0x00000040ff19723e */ /* 0x002fe200048070ff */
[----:B------:R0:W-:Y:S01]  /*49d0*/  @!P5 STG.E.U8 desc[UR18][R8.64+0x19], R15 ;  /* 0x0000190f0800d986 */ /* 0x0001e2000c101112 */
[----:B------:R-:W-:Y:S01]  /*49e0*/  ISETP.LT.OR P5, PT, R27, 0x1, !P1 ;  /* 0x000000011b00780c */ /* 0x000fe20004fa1670 */
[----:B------:R-:W-:Y:S01]  /*49f0*/  FMUL R17, R17, R7 ;  /* 0x0000000711117220 */ /* 0x000fe20000400000 */
[----:B------:R-:W-:Y:S01]  /*4a00*/  F2FP.SATFINITE.E4M3.F32.PACK_AB_MERGE_C R63, RZ, R63, RZ ;  /* 0x0000003fff3f723e */ /* 0x000fe200048070ff */
[----:B------:R1:W-:Y:S01]  /*4a10*/  @!P3 STG.E.U8 desc[UR18][R10.64+0x19], R25 ;  /* 0x000019190a00b986 */ /* 0x0003e2000c101112 */
[----:B------:R-:W-:Y:S01]  /*4a20*/  F2FP.SATFINITE.E4M3.F32.PACK_AB_MERGE_C R61, RZ, R61, RZ ;  /* 0x0000003dff3d723e */ /* 0x000fe200048070ff */
[-C--:B------:R-:W-:Y:S01]  /*4a30*/  FMUL R18, R18, R7.reuse ;  /* 0x0000000712127220 */ /* 0x080fe20000400000 */
[----:B------:R-:W-:Y:S01]  /*4a40*/  F2FP.SATFINITE.E4M3.F32.PACK_AB_MERGE_C R29, RZ, R62, RZ ;  /* 0x0000003eff1d723e */ /* 0x000fe200048070ff */
[----:B------:R-:W-:Y:S01]  /*4a50*/  @!P2 STG.E.U8 desc[UR18][R10.64+0x18], R63 ;  /* 0x0000183f0a00a986 */ /* 0x000fe2000c101112 */
[----:B------:R-:W-:Y:S01]  /*4a60*/  ISETP.LT.OR P3, PT, R27, 0x9, !P1 ;  /* 0x000000091b00780c */ /* 0x000fe20004f61670 */
[-C--:B------:R-:W-:Y:S01]  /*4a70*/  FMUL R13, R13, R7.reuse ;  /* 0x000000070d0d7220 */ /* 0x080fe20000400000 */
[----:B------:R-:W-:Y:S01]  /*4a80*/  ISETP.GE.AND P2, PT, R28, 0x29, PT ;  /* 0x000000291c00780c */ /* 0x000fe20003f46270 */
[----:B------:R-:W-:Y:S01]  /*4a90*/  @!P6 STG.E.U8 desc[UR18][R8.64+0x20], R61 ;  /* 0x0000203d0800e986 */ /* 0x000fe2000c101112 */
[C---:B------:R-:W-:Y:S01]  /*4aa0*/  ISETP.LT.OR P0, PT, R27.reuse, 0x9, !P0 ;  /* 0x000000091b00780c */ /* 0x040fe20004701670 */
[----:B------:R-:W-:Y:S01]  /*4ab0*/  FMUL R16, R16, R7 ;  /* 0x0000000710107220 */ /* 0x000fe20000400000 */
[----:B------:R-:W-:Y:S01]  /*4ac0*/  ISETP.GE.AND P1, PT, R28, 0x2a, PT ;  /* 0x0000002a1c00780c */ /* 0x000fe20003f26270 */
[----:B------:R-:W-:Y:S01]  /*4ad0*/  @!P5 STG.E.U8 desc[UR18][R8.64+0x21], R29 ;  /* 0x0000211d0800d986 */ /* 0x000fe2000c101112 */
[----:B------:R-:W-:-:S02]  /*4ae0*/  ISETP.LT.OR P6, PT, R27, 0x1, !P2 ;  /* 0x000000011b00780c */ /* 0x000fc400057c1670 */
[C---:B------:R-:W-:Y:S02]  /*4af0*/  ISETP.LT.OR P5, PT, R27.reuse, 0x1, !P1 ;  /* 0x000000011b00780c */ /* 0x040fe40004fa1670 */
[----:B------:R-:W-:Y:S02]  /*4b00*/  F2FP.SATFINITE.E4M3.F32.PACK_AB_MERGE_C R59, RZ, R59, RZ ;  /* 0x0000003bff3b723e */ /* 0x000fe400048070ff */
[----:B0-----:R-:W-:Y:S02]  /*4b10*/  F2FP.SATFINITE.E4M3.F32.PACK_AB_MERGE_C R15, RZ, R60, RZ ;  /* 0x0000003cff0f723e */ /* 0x001fe400048070ff */
[----:B------:R-:W-:Y:S01]  /*4b20*/  F2FP.SATFINITE.E4M3.F32.PACK_AB_MERGE_C R57, RZ, R57, RZ ;  /* 0x00000039ff39723e */ /* 0x000fe200048070ff */
[----:B------:R-:W-:Y:S01]  /*4b30*/  @!P0 STG.E.U8 desc[UR18][R10.64+0x20], R59 ;  /* 0x0000203b0a008986 */ /* 0x000fe2000c101112 */
[----:B-1----:R-:W-:Y:S02]  /*4b40*/  F2FP.SATFINITE.E4M3.F32.PACK_AB_MERGE_C R25, RZ, R58, RZ ;  /* 0x0000003aff19723e */ /* 0x002fe400048070ff */
[C---:B------:R-:W-:Y:S01]  /*4b50*/  ISETP.LT.OR P1, PT, R27.reuse, 0x9, !P1 ;  /* 0x000000091b00780c */ /* 0x040fe20004f21670 */
[----:B------:R0:W-:Y:S01]  /*4b60*/  @!P3 STG.E.U8 desc[UR18][R10.64+0x21], R15 ;  /* 0x0000210f0a00b986 */ /* 0x0001e2000c101112 */
[----:B------:R-:W-:-:S02]  /*4b70*/  ISETP.LT.OR P2, PT, R27, 0x9, !P2 ;  /* 0x000000091b00780c */ /* 0x000fc40005741670 */
[C---:B------:R-:W-:Y:S01]  /*4b80*/  ISETP.GE.AND P3, PT, R28.reuse, 0x31, PT ;  /* 0x000000311c00780c */ /* 0x040fe20003f66270 */
[----:B------:R-:W-:Y:S01]  /*4b90*/  @!P6 STG.E.U8 desc[UR18][R8.64+0x28], R57 ;  /* 0x000028390800e986 */ /* 0x000fe2000c101112 */
[----:B------:R-:W-:Y:S02]  /*4ba0*/  ISETP.GE.AND P0, PT, R28, 0x32, PT ;  /* 0x000000321c00780c */ /* 0x000fe40003f06270 */
[----:B------:R-:W-:Y:S01]  /*4bb0*/  F2FP.SATFINITE.E4M3.F32.PACK_AB_MERGE_C R23, RZ, R23, RZ ;  /* 0x00000017ff17723e */ /* 0x000fe200048070ff */
[----:B------:R1:W-:Y:S01]  /*4bc0*/  @!P5 STG.E.U8 desc[UR18][R8.64+0x29], R25 ;  /* 0x000029190800d986 */ /* 0x0003e2000c101112 */
[C---:B------:R-:W-:Y:S02]  /*4bd0*/  ISETP.LT.OR P5, PT, R27.reuse, 0x1, !P3 ;  /* 0x000000011b00780c */ /* 0x040fe40005fa1670 */
[----:B------:R-:W-:Y:S02]  /*4be0*/  ISETP.LT.OR P6, PT, R27, 0x1, !P0 ;  /* 0x000000011b00780c */ /* 0x000fe400047c1670 */
[----:B0-----:R-:W-:Y:S01]  /*4bf0*/  F2FP.SATFINITE.E4M3.F32.PACK_AB_MERGE_C R15, RZ, R56, RZ ;  /* 0x00000038ff0f723e */ /* 0x001fe200048070ff */
[----:B------:R-:W-:Y:S01]  /*4c00*/  @!P2 STG.E.U8 desc[UR18][R10.64+0x28], R23 ;  /* 0x000028170a00a986 */ /* 0x000fe2000c101112 */
[----:B------:R-:W-:-:S02]  /*4c10*/  F2FP.SATFINITE.E4M3.F32.PACK_AB_MERGE_C R21, RZ, R21, RZ ;  /* 0x00000015ff15723e */ /* 0x000fc400048070ff */
[C---:B------:R-:W-:Y:S01]  /*4c20*/  ISETP.GE.AND P2, PT, R28.reuse, 0x3a, PT ;  /* 0x0000003a1c00780c */ /* 0x040fe20003f46270 */
[----:B------:R0:W-:Y:S01]  /*4c30*/  @!P1 STG.E.U8 desc[UR18][R10.64+0x29], R15 ;  /* 0x0000290f0a009986 */ /* 0x0001e2000c101112 */
[C---:B------:R-:W-:Y:S02]  /*4c40*/  ISETP.LT.OR P1, PT, R27.reuse, 0x9, !P3 ;  /* 0x000000091b00780c */ /* 0x040fe40005f21670 */
[----:B-1----:R-:W-:Y:S01]  /*4c50*/  F2FP.SATFINITE.E4M3.F32.PACK_AB_MERGE_C R25, RZ, R22, RZ ;  /* 0x00000016ff19723e */ /* 0x002fe200048070ff */
[----:B------:R1:W-:Y:S01]  /*4c60*/  @!P5 STG.E.U8 desc[UR18][R8.64+0x30], R21 ;  /* 0x000030150800d986 */ /* 0x0003e2000c101112 */
[----:B------:R-:W-:Y:S02]  /*4c70*/  ISETP.GE.AND P3, PT, R28, 0x39, PT ;  /* 0x000000391c00780c */ /* 0x000fe40003f66270 */
[C---:B------:R-:W-:Y:S01]  /*4c80*/  ISETP.LT.OR P0, PT, R27.reuse, 0x9, !P0 ;  /* 0x000000091b00780c */ /* 0x040fe20004701670 */
[----:B------:R2:W-:Y:S01]  /*4c90*/  @!P6 STG.E.U8 desc[UR18][R8.64+0x31], R25 ;  /* 0x000031190800e986 */ /* 0x0005e2000c101112 */
[----:B------:R-:W-:-:S02]  /*4ca0*/  ISETP.LT.OR P5, PT, R27, 0x1, !P3 ;  /* 0x000000011b00780c */ /* 0x000fc40005fa1670 */
[C---:B------:R-:W-:Y:S02]  /*4cb0*/  ISETP.LT.OR P6, PT, R27.reuse, 0x1, !P2 ;  /* 0x000000011b00780c */ /* 0x040fe400057c1670 */
[C---:B------:R-:W-:Y:S02]  /*4cc0*/  ISETP.LT.OR P3, PT, R27.reuse, 0x9, !P3 ;  /* 0x000000091b00780c */ /* 0x040fe40005f61670 */
[----:B------:R-:W-:Y:S02]  /*4cd0*/  ISETP.LT.OR P2, PT, R27, 0x9, !P2 ;  /* 0x000000091b00780c */ /* 0x000fe40005741670 */
[----:B------:R-:W-:Y:S02]  /*4ce0*/  F2FP.SATFINITE.E4M3.F32.PACK_AB_MERGE_C R19, RZ, R19, RZ ;  /* 0x00000013ff13723e */ /* 0x000fe400048070ff */
[----:B0-----:R-:W-:Y:S02]  /*4cf0*/  F2FP.SATFINITE.E4M3.F32.PACK_AB_MERGE_C R15, RZ, R20, RZ ;  /* 0x00000014ff0f723e */ /* 0x001fe400048070ff */
[----:B------:R-:W-:Y:S01]  /*4d00*/  F2FP.SATFINITE.E4M3.F32.PACK_AB_MERGE_C R17, RZ, R17, RZ ;  /* 0x00000011ff11723e */ /* 0x000fe200048070ff */
[----:B------:R2:W-:Y:S01]  /*4d10*/  @!P1 STG.E.U8 desc[UR18][R10.64+0x30], R19 ;  /* 0x000030130a009986 */ /* 0x0005e2000c101112 */
[----:B-1----:R-:W-:-:S02]  /*4d20*/  F2FP.SATFINITE.E4M3.F32.PACK_AB_MERGE_C R21, RZ, R18, RZ ;  /* 0x00000012ff15723e */ /* 0x002fc400048070ff */
[----:B------:R-:W-:Y:S01]  /*4d30*/  F2FP.SATFINITE.E4M3.F32.PACK_AB_MERGE_C R13, RZ, R13, RZ ;  /* 0x0000000dff0d723e */ /* 0x000fe200048070ff */
[----:B------:R2:W-:Y:S01]  /*4d40*/  @!P0 STG.E.U8 desc[UR18][R10.64+0x31], R15 ;  /* 0x0000310f0a008986 */ /* 0x0005e2000c101112 */
[----:B------:R-:W-:-:S03]  /*4d50*/  F2FP.SATFINITE.E4M3.F32.PACK_AB_MERGE_C R23, RZ, R16, RZ ;  /* 0x00000010ff17723e */ /* 0x000fc600048070ff */
[----:B------:R2:W-:Y:S04]  /*4d60*/  @!P5 STG.E.U8 desc[UR18][R8.64+0x38], R17 ;  /* 0x000038110800d986 */ /* 0x0005e8000c101112 */
[----:B------:R2:W-:Y:S04]  /*4d70*/  @!P6 STG.E.U8 desc[UR18][R8.64+0x39], R21 ;  /* 0x000039150800e986 */ /* 0x0005e8000c101112 */
[----:B------:R2:W-:Y:S04]  /*4d80*/  @!P3 STG.E.U8 desc[UR18][R10.64+0x38], R13 ;  /* 0x0000380d0a00b986 */ /* 0x0005e8000c101112 */
[----:B------:R2:W-:Y:S02]  /*4d90*/  @!P2 STG.E.U8 desc[UR18][R10.64+0x39], R23 ;  /* 0x000039170a00a986 */ /* 0x0005e4000c101112 */
.L_x_101:
[----:B------:R-:W-:Y:S05]  /*4da0*/  BSYNC B0 ;  /* 0x0000000000007941 */ /* 0x000fea0003800000 */
.L_x_35:
[----:B------:R-:W-:Y:S01]  /*4db0*/  ULDC UR6, c[0x0][0xc] ;  /* 0x0000030000067ab9 */ /* 0x000fe20000000800 */
[----:B------:R-:W-:Y:S01]  /*4dc0*/  ULDC UR7, c[0x0][0x10] ;  /* 0x0000040000077ab9 */ /* 0x000fe20000000800 */
[----:B0-2---:R-:W0:Y:S01]  /*4dd0*/  LDC R9, c[0x0][0x14] ;  /* 0x00000500ff097b82 */ /* 0x005e220000000800 */
[----:B------:R-:W-:Y:S01]  /*4de0*/  UIMAD.WIDE.U32 UR6, UR6, UR7, URZ ;  /* 0x00000007060672a5 */ /* 0x000fe2000f8e003f */
[----:B-----5:R-:W-:Y:S01]  /*4df0*/  PRMT R8, RZ, 0x7610, R8 ;  /* 0x00007610ff087816 */ /* 0x020fe20000000008 */
[----:B------:R-:W-:Y:S02]  /*4e00*/  IMAD.MOV.U32 R72, RZ, RZ, -0x1 ;  /* 0xffffffffff487424 */ /* 0x000fe400078e00ff */
[----:B------:R-:W-:Y:S02]  /*4e10*/  IMAD.MOV.U32 R14, RZ, RZ, -0x1 ;  /* 0xffffffffff0e7424 */ /* 0x000fe400078e00ff */
[----:B0-----:R-:W-:-:S04]  /*4e20*/  IMAD.WIDE.U32 R4, R9, UR6, R4 ;  /* 0x0000000609047c25 */ /* 0x001fc8000f8e0004 */
[----:B------:R-:W-:Y:S01]  /*4e30*/  IMAD R9, R9, UR7, RZ ;  /* 0x0000000709097c24 */ /* 0x000fe2000f8e02ff */
[----:B------:R-:W-:Y:S02]  /*4e40*/  ULDC.64 UR6, c[0x0][0x650] ;  /* 0x0001940000067ab9 */ /* 0x000fe40000000a00 */
[----:B------:R-:W-:Y:S01]  /*4e50*/  ISETP.GE.U32.AND P0, PT, R4, UR6, PT ;  /* 0x0000000604007c0c */ /* 0x000fe2000bf06070 */
[----:B------:R-:W-:-:S05]  /*4e60*/  IMAD.IADD R5, R5, 0x1, R9 ;  /* 0x0000000105057824 */ /* 0x000fca00078e0209 */
[----:B------:R-:W-:-:S13]  /*4e70*/  ISETP.GE.U32.AND.EX P0, PT, R5, UR7, PT, P0 ;  /* 0x0000000705007c0c */ /* 0x000fda000bf06100 */
[----:B------:R-:W-:Y:S05]  /*4e80*/  @P0 BRA `(.L_x_102) ;  /* 0x0000000400640947 */ /* 0x000fea0003800000 */
[----:B------:R-:W0:Y:S01]  /*4e90*/  S2R R22, SR_CTAID.X ;  /* 0x0000000000167919 */ /* 0x000e220000002500 */
[----:B------:R-:W2:Y:S01]  /*4ea0*/  LDC.64 R16, c[0x0][0x628] ;  /* 0x00018a00ff107b82 */ /* 0x000ea20000000a00 */
[----:B------:R-:W-:Y:S01]  /*4eb0*/  ULDC UR6, c[0x0][0x150] ;  /* 0x0000540000067ab9 */ /* 0x000fe20000000800 */
[----:B------:R-:W-:Y:S01]  /*4ec0*/  IMAD.MOV.U32 R14, RZ, RZ, R4 ;  /* 0x000000ffff0e7224 */ /* 0x000fe200078e0004 */
[----:B-1-34-:R-:W1:Y:S01]  /*4ed0*/  S2R R24, SR_CTAID.Y ;  /* 0x0000000000187919 */ /* 0x01ae620000002600 */
[----:B------:R-:W-:-:S04]  /*4ee0*/  IMAD.MOV.U32 R15, RZ, RZ, R5 ;  /* 0x000000ffff0f7224 */ /* 0x000fc800078e0005 */
[----:B------:R-:W3:Y:S08]  /*4ef0*/  LDC R25, c[0x0][0x144] ;  /* 0x00005100ff197b82 */ /* 0x000ef00000000800 */
[----:B------:R-:W4:Y:S08]  /*4f00*/  LDC R18, c[0x0][0x630] ;  /* 0x00018c00ff127b82 */ /* 0x000f300000000800 */
[----:B------:R-:W1:Y:S01]  /*4f10*/  LDC.64 R20, c[0x0][0x620] ;  /* 0x00018800ff147b82 */ /* 0x000e620000000a00 */
[----:B--2---:R-:W-:-:S04]  /*4f20*/  ISETP.NE.U32.AND P0, PT, R16, RZ, PT ;  /* 0x000000ff1000720c */ /* 0x004fc80003f05070 */
[----:B------:R-:W-:Y:S02]  /*4f30*/  ISETP.NE.AND.EX P0, PT, R17, RZ, PT, P0 ;  /* 0x000000ff1100720c */ /* 0x000fe40003f05300 */
[----:B0-----:R-:W-:-:S05]  /*4f40*/  I2FP.F32.U32 R8, R22 ;  /* 0x0000001600087245 */ /* 0x001fca0000201000 */
[----:B------:R-:W-:-:S04]  /*4f50*/  FMUL R8, R8, UR6 ;  /* 0x0000000608087c20 */ /* 0x000fc80008400000 */
[----:B------:R0:W2:Y:S02]  /*4f60*/  F2I.U32.TRUNC.NTZ R23, R8 ;  /* 0x0000000800177305 */ /* 0x0000a4000020f000 */
[----:B---34-:R-:W-:Y:S05]  /*4f70*/  @!P0 BRA `(.L_x_103) ;  /* 0x0000000000288947 */ /* 0x018fea0003800000 */
[----:B------:R-:W3:Y:S02]  /*4f80*/  LDC R9, c[0x0][0x634] ;  /* 0x00018d00ff097b82 */ /* 0x000ee40000000800 */
[----:B---3--:R-:W-:-:S05]  /*4f90*/  IADD3 R13, P0, R4, R9, RZ ;  /* 0x00000009040d7210 */ /* 0x008fca0007f1e0ff */
[----:B------:R-:W-:-:S04]  /*4fa0*/  IMAD.X R19, RZ, RZ, R5, P0 ;  /* 0x000000ffff137224 */ /* 0x000fc800000e0605 */
[----:B0-----:R-:W-:-:S04]  /*4fb0*/  IMAD.WIDE.U32 R8, R19, R16, RZ ;  /* 0x0000001013087225 */ /* 0x001fc800078e00ff */
[----:B------:R-:W-:-:S04]  /*4fc0*/  IMAD.WIDE.U32 R10, P0, R13, R17, R8 ;  /* 0x000000110d0a7225 */ /* 0x000fc80007800008 */
[----:B------:R-:W-:-:S04]  /*4fd0*/  IMAD.WIDE.U32 R8, R13, R16, RZ ;  /* 0x000000100d087225 */ /* 0x000fc800078e00ff */
[----:B------:R-:W-:Y:S01]  /*4fe0*/  IMAD.X R15, RZ, RZ, RZ, P0 ;  /* 0x000000ffff0f7224 */ /* 0x000fe200000e06ff */
[----:B------:R-:W-:Y:S01]  /*4ff0*/  IADD3 RZ, P0, R9, R10, RZ ;  /* 0x0000000a09ff7210 */ /* 0x000fe20007f1e0ff */
[----:B------:R-:W-:-:S04]  /*5000*/  IMAD.MOV.U32 R14, RZ, RZ, R11 ;  /* 0x000000ffff0e7224 */ /* 0x000fc800078e000b */
[----:B------:R-:W-:-:S08]  /*5010*/  IMAD.WIDE.U32.X R14, R19, R17, R14, P0 ;  /* 0x00000011130e7225 */ /* 0x000fd000000e040e */
.L_x_103:
[----:B------:R-:W3:Y:S01]  /*5020*/  LDC.64 R30, c[0x0][0x640] ;  /* 0x00019000ff1e7b82 */ /* 0x000ee20000000a00 */
[-C--:B------:R-:W-:Y:S01]  /*5030*/  SHF.R.U64 R19, R14, R18.reuse, R15 ;  /* 0x000000120e137219 */ /* 0x080fe2000000120f */
[----:B--2---:R-:W-:Y:S01]  /*5040*/  IMAD.MOV R23, RZ, RZ, -R23 ;  /* 0x000000ffff177224 */ /* 0x004fe200078e0a17 */
[----:B0-----:R-:W-:Y:S01]  /*5050*/  SHF.R.U32.HI R8, RZ, R18, R15 ;  /* 0x00000012ff087219 */ /* 0x001fe2000001160f */
[----:B------:R-:W-:Y:S01]  /*5060*/  ULDC UR6, c[0x0][0x154] ;  /* 0x0000550000067ab9 */ /* 0x000fe20000000800 */
[----:B------:R-:W-:Y:S01]  /*5070*/  IADD3 R11, P0, RZ, -R19, RZ ;  /* 0x80000013ff0b7210 */ /* 0x000fe20007f1e0ff */
[----:B------:R-:W-:Y:S02]  /*5080*/  IMAD R25, R25, R23, R22 ;  /* 0x0000001719197224 */ /* 0x000fe400078e0216 */
[----:B------:R-:W0:Y:S01]  /*5090*/  LDC R14, c[0x0][0x618] ;  /* 0x00018600ff0e7b82 */ /* 0x000e220000000800 */
[----:B------:R-:W-:Y:S02]  /*50a0*/  IMAD.MOV.U32 R13, RZ, RZ, 0x1 ;  /* 0x00000001ff0d7424 */ /* 0x000fe400078e00ff */
[----:B------:R-:W-:-:S04]  /*50b0*/  IMAD.X R9, RZ, RZ, ~R8, P0 ;  /* 0x000000ffff097224 */ /* 0x000fc800000e0e08 */
[-C--:B-1----:R-:W-:Y:S01]  /*50c0*/  IMAD R10, R9, R20.reuse, RZ ;  /* 0x00000014090a7224 */ /* 0x082fe200078e02ff */
[----:B------:R-:W1:Y:S01]  /*50d0*/  LDC R26, c[0x0][0x608] ;  /* 0x00018200ff1a7b82 */ /* 0x000e620000000800 */
[----:B------:R-:W-:-:S04]  /*50e0*/  IMAD.WIDE.U32 R8, R11, R20, R4 ;  /* 0x000000140b087225 */ /* 0x000fc800078e0004 */
[----:B------:R-:W-:Y:S01]  /*50f0*/  IMAD R11, R11, R21, R10 ;  /* 0x000000150b0b7224 */ /* 0x000fe200078e020a */
[----:B------:R-:W-:Y:S02]  /*5100*/  I2FP.F32.U32 R10, R24 ;  /* 0x00000018000a7245 */ /* 0x000fe40000201000 */
[----:B------:R-:W2:Y:S01]  /*5110*/  LDC R28, c[0x0][0x658] ;  /* 0x00019600ff1c7b82 */ /* 0x000ea20000000800 */
[----:B------:R-:W-:Y:S01]  /*5120*/  IMAD.IADD R9, R9, 0x1, R11 ;  /* 0x0000000109097824 */ /* 0x000fe200078e020b */
[----:B---3--:R-:W-:Y:S01]  /*5130*/  ISETP.NE.U32.AND P0, PT, R30, RZ, PT ;  /* 0x000000ff1e00720c */ /* 0x008fe20003f05070 */
[----:B------:R-:W-:Y:S01]  /*5140*/  FMUL R10, R10, UR6 ;  /* 0x000000060a0a7c20 */ /* 0x000fe20008400000 */
[----:B------:R-:W-:Y:S02]  /*5150*/  IMAD.MOV.U32 R11, RZ, RZ, -0x1 ;  /* 0xffffffffff0b7424 */ /* 0x000fe400078e00ff */
[----:B------:R-:W-:Y:S01]  /*5160*/  ISETP.NE.AND.EX P0, PT, R31, RZ, PT, P0 ;  /* 0x000000ff1f00720c */ /* 0x000fe20003f05300 */
[----:B------:R3:W4:Y:S01]  /*5170*/  F2I.U32.TRUNC.NTZ R21, R10 ;  /* 0x0000000a00157305 */ /* 0x000722000020f000 */
[----:B------:R-:W3:Y:S01]  /*5180*/  LDC R23, c[0x0][0x148] ;  /* 0x00005200ff177b82 */ /* 0x000ee20000000800 */
[----:B0-----:R-:W-:-:S02]  /*5190*/  SHF.R.U64 R18, R8, R14, R9 ;  /* 0x0000000e08127219 */ /* 0x001fc40000001209 */
[----:B------:R-:W-:-:S05]  /*51a0*/  SHF.R.U32.HI R9, RZ, R14, R9 ;  /* 0x0000000eff097219 */ /* 0x000fca0000011609 */
[----:B------:R-:W0:Y:S01]  /*51b0*/  LDC R22, c[0x0][0x600] ;  /* 0x00018000ff167b82 */ /* 0x000e220000000800 */
[-CC-:B-1----:R-:W-:Y:S02]  /*51c0*/  SHF.R.U64 R16, R18, R26.reuse, R9.reuse ;  /* 0x0000001a12107219 */ /* 0x182fe40000001209 */
[----:B------:R-:W-:-:S05]  /*51d0*/  SHF.R.U32.HI R9, RZ, R26, R9 ;  /* 0x0000001aff097219 */ /* 0x000fca0000011609 */
[----:B------:R-:W1:Y:S01]  /*51e0*/  LDC R29, c[0x0][0x648] ;  /* 0x00019200ff1d7b82 */ /* 0x000e620000000800 */
[-CC-:B--2---:R-:W-:Y:S02]  /*51f0*/  SHF.R.U64 R20, R16, R28.reuse, R9.reuse ;  /* 0x0000001c10147219 */ /* 0x184fe40000001209 */
[-C--:B------:R-:W-:Y:S02]  /*5200*/  SHF.L.U32 R11, R11, R28.reuse, RZ ;  /* 0x0000001c0b0b7219 */ /* 0x080fe400000006ff */
[-C--:B------:R-:W-:Y:S01]  /*5210*/  SHF.R.U32.HI R9, RZ, R28.reuse, R9 ;  /* 0x0000001cff097219 */ /* 0x080fe20000011609 */
[----:B------:R-:W-:Y:S01]  /*5220*/  IMAD.MOV.U32 R8, RZ, RZ, R20 ;  /* 0x000000ffff087224 */ /* 0x000fe200078e0014 */
[----:B------:R-:W-:Y:S01]  /*5230*/  SHF.L.U32 R26, R13, R28, RZ ;  /* 0x0000001c0d1a7219 */ /* 0x000fe200000006ff */
[----:B------:R-:W2:Y:S01]  /*5240*/  LDC R32, c[0x0][0x638] ;  /* 0x00018e00ff207b82 */ /* 0x000ea20000000800 */
[----:B------:R-:W-:-:S07]  /*5250*/  LOP3.LUT R27, RZ, R11, RZ, 0x33, !PT ;  /* 0x0000000bff1b7212 */ /* 0x000fce00078e33ff */
[----:B------:R-:W0:Y:S01]  /*5260*/  LDC R33, c[0x0][0x610] ;  /* 0x00018400ff217b82 */ /* 0x000e220000000800 */
[----:B----4-:R-:W-:Y:S05]  /*5270*/  @!P0 BRA `(.L_x_104) ;  /* 0x0000000000288947 */ /* 0x010fea0003800000 */
[----:B------:R-:W4:Y:S02]  /*5280*/  LDC R13, c[0x0][0x64c] ;  /* 0x00019300ff0d7b82 */ /* 0x000f240000000800 */
[----:B----4-:R-:W-:-:S05]  /*5290*/  IADD3 R13, P0, R20, R13, RZ ;  /* 0x0000000d140d7210 */ /* 0x010fca0007f1e0ff */
[----:B------:R-:W-:-:S04]  /*52a0*/  IMAD.X R17, RZ, RZ, R9, P0 ;  /* 0x000000ffff117224 */ /* 0x000fc800000e0609 */
[----:B------:R-:W-:-:S04]  /*52b0*/  IMAD.WIDE.U32 R8, R17, R30, RZ ;  /* 0x0000001e11087225 */ /* 0x000fc800078e00ff */
[----:B---3--:R-:W-:-:S04]  /*52c0*/  IMAD.WIDE.U32 R10, P0, R13, R31, R8 ;  /* 0x0000001f0d0a7225 */ /* 0x008fc80007800008 */
[----:B------:R-:W-:-:S04]  /*52d0*/  IMAD.WIDE.U32 R8, R13, R30, RZ ;  /* 0x0000001e0d087225 */ /* 0x000fc800078e00ff */
[----:B------:R-:W-:Y:S01]  /*52e0*/  IMAD.X R15, RZ, RZ, RZ, P0 ;  /* 0x000000ffff0f7224 */ /* 0x000fe200000e06ff */
[----:B------:R-:W-:Y:S01]  /*52f0*/  IADD3 RZ, P0, R9, R10, RZ ;  /* 0x0000000a09ff7210 */ /* 0x000fe20007f1e0ff */
[----:B------:R-:W-:-:S04]  /*5300*/  IMAD.MOV.U32 R14, RZ, RZ, R11 ;  /* 0x000000ffff0e7224 */ /* 0x000fc800078e000b */
[----:B------:R-:W-:-:S08]  /*5310*/  IMAD.WIDE.U32.X R8, R17, R31, R14, P0 ;  /* 0x0000001f11087225 */ /* 0x000fd000000e040e */
.L_x_104:
[----:B-1----:R-:W-:Y:S01]  /*5320*/  SHF.R.U64 R8, R8, R29, R9 ;  /* 0x0000001d08087219 */ /* 0x002fe20000001209 */
[----:B0-----:R-:W-:Y:S01]  /*5330*/  VIADD R13, R22, 0xffffffff ;  /* 0xffffffff160d7836 */ /* 0x001fe20000000000 */
[----:B------:R-:W-:Y:S01]  /*5340*/  LOP3.LUT R11, R16, R27, RZ, 0xc0, !PT ;  /* 0x0000001b100b7212 */ /* 0x000fe200078ec0ff */
[----:B------:R-:W-:Y:S02]  /*5350*/  IMAD.MOV R21, RZ, RZ, -R21 ;  /* 0x000000ffff157224 */ /* 0x000fe400078e0a15 */
[----:B------:R-:W-:Y:S02]  /*5360*/  IMAD.MOV R9, RZ, RZ, -R8 ;  /* 0x000000ffff097224 */ /* 0x000fe400078e0a08 */
[----:B------:R-:W-:Y:S01]  /*5370*/  IMAD R26, R26, R8, R11 ;  /* 0x000000081a1a7224 */ /* 0x000fe200078e020b */
[----:B------:R-:W-:Y:S01]  /*5380*/  LOP3.LUT R11, R18, R13, RZ, 0xc0, !PT ;  /* 0x0000000d120b7212 */ /* 0x000fe200078ec0ff */
[----:B---3--:R-:W-:Y:S02]  /*5390*/  @P4 IMAD R25, R23, R21, R24 ;  /* 0x0000001517194224 */ /* 0x008fe400078e0218 */
[----:B--2---:R-:W-:-:S02]  /*53a0*/  IMAD R8, R9, R32, R20 ;  /* 0x0000002009087224 */ /* 0x004fc400078e0214 */
[----:B------:R-:W-:Y:S02]  /*53b0*/  IMAD R26, R26, R33, R25 ;  /* 0x000000211a1a7224 */ /* 0x000fe400078e0219 */
[----:B------:R-:W-:Y:S02]  /*53c0*/  IMAD R9, R8, R22, R11 ;  /* 0x0000001608097224 */ /* 0x000fe400078e020b */
[----:B------:R-:W-:Y:S02]  /*53d0*/  IMAD.MOV.U32 R10, RZ, RZ, 0x1 ;  /* 0x00000001ff0a7424 */ /* 0x000fe400078e00ff */
[----:B------:R-:W-:Y:S01]  /*53e0*/  IMAD.MOV.U32 R14, RZ, RZ, R19 ;  /* 0x000000ffff0e7224 */ /* 0x000fe200078e0013 */
[----:B------:R-:W-:Y:S02]  /*53f0*/  SEL R72, R9, R26, !P4 ;  /* 0x0000001a09487207 */ /* 0x000fe40006000000 */
[----:B------:R-:W-:Y:S02]  /*5400*/  PRMT R8, R10, 0x7610, R8 ;  /* 0x000076100a087816 */ /* 0x000fe40000000008 */
[----:B------:R-:W-:-:S07]  /*5410*/  SEL R26, R26, R9, !P4 ;  /* 0x000000091a1a7207 */ /* 0x000fce0006000000 */
.L_x_102:
[----:B------:R-:W-:Y:S01]  /*5420*/  UIADD3 UR5, UR9, UR5, URZ ;  /* 0x0000000509057290 */ /* 0x000fe2000fffe03f */
[----:B------:R-:W-:Y:S01]  /*5430*/  LOP3.LUT P0, RZ, R8, 0xff, RZ, 0xc0, !PT ;  /* 0x000000ff08ff7812 */ /* 0x000fe2000780c0ff */
[----:B------:R-:W-:Y:S02]  /*5440*/  IMAD.MOV.U32 R71, RZ, RZ, R26 ;  /* 0x000000ffff477224 */ /* 0x000fe400078e001a */
[----:B------:R-:W-:Y:S02]  /*5450*/  USHF.R.U32.HI UR6, URZ, 0x2, UR5 ;  /* 0x000000023f067899 */ /* 0x000fe40008011605 */
[----:B------:R-:W-:Y:S02]  /*5460*/  UISETP.GT.U32.AND UP1, UPT, UR5, 0x3, UPT ;  /* 0x000000030500788c */ /* 0x000fe4000bf24070 */
[----:B------:R-:W-:Y:S02]  /*5470*/  ULOP3.LUT UR6, UR6, 0x1, URZ, 0xc0, !UPT ;  /* 0x0000000106067892 */ /* 0x000fe4000f8ec03f */
[----:B------:R-:W-:-:S02]  /*5480*/  UISETP.LT.U32.AND UP1, UPT, UR9, 0x4, UP1 ;  /* 0x000000040900788c */ /* 0x000fc40008f21070 */
[----:B------:R-:W-:Y:S02]  /*5490*/  UISETP.NE.U32.AND UP0, UPT, UR6, 0x1, UPT ;  /* 0x000000010600788c */ /* 0x000fe4000bf05070 */
[----:B------:R-:W-:Y:S02]  /*54a0*/  USEL UR7, URZ, 0x1, !UP1 ;  /* 0x000000013f077887 */ /* 0x000fe4000c800000 */
[----:B------:R-:W-:Y:S02]  /*54b0*/  UISETP.GT.U32.AND UP0, UPT, UR9, 0x3, !UP0 ;  /* 0x000000030900788c */ /* 0x000fe4000c704070 */
[----:B------:R-:W-:Y:S02]  /*54c0*/  ULOP3.LUT UR5, UR5, 0x3, URZ, 0xc0, !UPT ;  /* 0x0000000305057892 */ /* 0x000fe4000f8ec03f */
[----:B------:R-:W-:-:S04]  /*54d0*/  USEL UR6, URZ, 0x1, !UP0 ;  /* 0x000000013f067887 */ /* 0x000fc8000c000000 */
[----:B------:R-:W-:Y:S01]  /*54e0*/  ULOP3.LUT UR4, UR6, UR4, UR7, 0x96, !UPT ;  /* 0x0000000406047292 */ /* 0x000fe2000f8e9607 */
[----:B------:R-:W-:Y:S11]  /*54f0*/  @P0 BRA `(.L_x_105) ;  /* 0xffffffbc00340947 */ /* 0x000ff6000383ffff */
[----:B------:R-:W-:Y:S05]  /*5500*/  EXIT ;  /* 0x000000000000794d */ /* 0x000fea0003800000 */
.L_x_7:
[----:B0-----:R-:W-:Y:S01]  /*5510*/  ULDC.64 UR4, c[0x0][0x650] ;  /* 0x0001940000047ab9 */ /* 0x001fe20000000a00 */
        /* <DEDUP_REMOVED lines=25> */
.L_x_107:
[----:B------:R-:W0:Y:S01]  /*56b0*/  LDC.64 R28, c[0x0][0x640] ;  /* 0x00019000ff1c7b82 */ /* 0x000e220000000a00 */
[-CC-:B------:R-:W-:Y:S01]  /*56c0*/  SHF.R.U64 R21, R16, R6.reuse, R17.reuse ;  /* 0x0000000610157219 */ /* 0x180fe20000001211 */
[----:B------:R-:W-:Y:S01]  /*56d0*/  IMAD.MOV.U32 R31, RZ, RZ, 0x1 ;  /* 0x00000001ff1f7424 */ /* 0x000fe200078e00ff */
[----:B------:R-:W-:Y:S02]  /*56e0*/  SHF.R.U32.HI R3, RZ, R6, R17 ;  /* 0x00000006ff037219 */ /* 0x000fe40000011611 */
[----:B------:R-:W-:-:S03]  /*56f0*/  IADD3 R15, P0, RZ, -R21, RZ ;  /* 0x80000015ff0f7210 */ /* 0x000fc60007f1e0ff */
[----:B------:R-:W1:Y:S02]  /*5700*/  LDC R14, c[0x0][0x618] ;  /* 0x00018600ff0e7b82 */ /* 0x000e640000000800 */
[----:B------:R-:W-:Y:S02]  /*5710*/  IMAD.X R3, RZ, RZ, ~R3, P0 ;  /* 0x000000ffff037224 */ /* 0x000fe400000e0e03 */
[----:B------:R-:W-:-:S04]  /*5720*/  IMAD.WIDE.U32 R12, R15, R22, R4 ;  /* 0x000000160f0c7225 */ /* 0x000fc800078e0004 */
[----:B------:R-:W2:Y:S01]  /*5730*/  LDC R16, c[0x0][0x608] ;  /* 0x00018200ff107b82 */ /* 0x000ea20000000800 */
[----:B------:R-:W-:-:S04]  /*5740*/  IMAD R6, R3, R22, RZ ;  /* 0x0000001603067224 */ /* 0x000fc800078e02ff */
[----:B------:R-:W-:-:S03]  /*5750*/  IMAD R3, R15, R23, R6 ;  /* 0x000000170f037224 */ /* 0x000fc600078e0206 */
[----:B------:R-:W3:Y:S01]  /*5760*/  LDC R26, c[0x0][0x658] ;  /* 0x00019600ff1a7b82 */ /* 0x000ee20000000800 */
[----:B------:R-:W-:Y:S01]  /*5770*/  IMAD.IADD R3, R13, 0x1, R3 ;  /* 0x000000010d037824 */ /* 0x000fe200078e0203 */
[----:B0-----:R-:W-:Y:S01]  /*5780*/  ISETP.NE.U32.AND P0, PT, R28, RZ, PT ;  /* 0x000000ff1c00720c */ /* 0x001fe20003f05070 */
[----:B------:R-:W-:-:S03]  /*5790*/  IMAD.MOV.U32 R13, RZ, RZ, -0x1 ;  /* 0xffffffffff0d7424 */ /* 0x000fc600078e00ff */
        /* <DEDUP_REMOVED lines=25> */
.L_x_108:
[----:B-1----:R-:W-:Y:S01]  /*5930*/  SHF.R.U64 R6, R12, R25, R13 ;  /* 0x000000190c067219 */ /* 0x002fe2000000120d */
[----:B0-----:R-:W-:Y:S01]  /*5940*/  VIADD R13, R24, 0xffffffff ;  /* 0xffffffff180d7836 */ /* 0x001fe20000000000 */
[----:B------:R-:W-:Y:S01]  /*5950*/  SHF.L.U32 R9, R31, R26, RZ ;  /* 0x0000001a1f097219 */ /* 0x000fe200000006ff */
[----:B------:R-:W-:Y:S01]  /*5960*/  @P4 IMAD R10, R11, R20, R8 ;  /* 0x000000140b0a4224 */ /* 0x000fe200078e0208 */
[----:B------:R-:W-:Y:S01]  /*5970*/  LOP3.LUT R3, R22, R33, RZ, 0xc0, !PT ;  /* 0x0000002116037212 */ /* 0x000fe200078ec0ff */
[----:B------:R-:W-:Y:S01]  /*5980*/  IMAD.MOV R12, RZ, RZ, -R6 ;  /* 0x000000ffff0c7224 */ /* 0x000fe200078e0a06 */
[----:B------:R-:W-:Y:S01]  /*5990*/  LOP3.LUT R18, R18, R13, RZ, 0xc0, !PT ;  /* 0x0000000d12127212 */ /* 0x000fe200078ec0ff */
[----:B------:R-:W-:Y:S02]  /*59a0*/  IMAD.MOV.U32 R8, RZ, RZ, 0x1 ;  /* 0x00000001ff087424 */ /* 0x000fe400078e00ff */
[----:B------:R-:W-:Y:S02]  /*59b0*/  IMAD R9, R9, R6, R3 ;  /* 0x0000000609097224 */ /* 0x000fe400078e0203 */
[----:B--2---:R-:W-:-:S02]  /*59c0*/  IMAD R3, R12, R27, R23 ;  /* 0x0000001b0c037224 */ /* 0x004fc400078e0217 */
[----:B---3--:R-:W-:Y:S02]  /*59d0*/  IMAD R6, R9, R30, R10 ;  /* 0x0000001e09067224 */ /* 0x008fe400078e020a */
[----:B------:R-:W-:Y:S01]  /*59e0*/  IMAD R9, R3, R24, R18 ;  /* 0x0000001803097224 */ /* 0x000fe200078e0212 */
[----:B------:R-:W-:Y:S01]  /*59f0*/  PRMT R3, R8, 0x7610, R3 ;  /* 0x0000761008037816 */ /* 0x000fe20000000003 */
[----:B------:R-:W-:-:S03]  /*5a00*/  IMAD.MOV.U32 R15, RZ, RZ, R21 ;  /* 0x000000ffff0f7224 */ /* 0x000fc600078e0015 */
[----:B------:R-:W-:Y:S02]  /*5a10*/  SEL R16, R9, R6, !P4 ;  /* 0x0000000609107207 */ /* 0x000fe40006000000 */
[----:B------:R-:W-:-:S07]  /*5a20*/  SEL R6, R6, R9, !P4 ;  /* 0x0000000906067207 */ /* 0x000fce0006000000 */
.L_x_106:
[----:B------:R-:W-:-:S08]  /*5a30*/  NOP ;  /* 0x0000000000007918 */ /* 0x000fd00000000000 */
[----:B------:R-:W0:-:S00]  /*5a40*/  USETMAXREG.DEALLOC.CTAPOOL 0x28 ;  /* 0x00000028000079c8 */ /* 0x000e0000080e0500 */
[----:B0-----:R-:W-:-:S13]  /*5a50*/  ISETP.NE.AND P0, PT, R7, RZ, PT ;  /* 0x000000ff0700720c */ /* 0x001fda0003f05270 */
[----:B------:R-:W-:Y:S05]  /*5a60*/  @P0 EXIT ;  /* 0x000000000000094d */ /* 0x000fea0003800000 */
[----:B------:R-:W-:Y:S01]  /*5a70*/  LOP3.LUT P0, RZ, R3, 0xff, RZ, 0xc0, !PT ;  /* 0x000000ff03ff7812 */ /* 0x000fe2000780c0ff */
[----:B------:R-:W-:Y:S02]  /*5a80*/  IMAD.MOV.U32 R14, RZ, RZ, 0x1 ;  /* 0x00000001ff0e7424 */ /* 0x000fe400078e00ff */
[----:B------:R-:W-:-:S10]  /*5a90*/  IMAD.MOV.U32 R13, RZ, RZ, RZ ;  /* 0x000000ffff0d7224 */ /* 0x000fd400078e00ff */
[----:B------:R-:W-:Y:S05]  /*5aa0*/  @!P0 BRA `(.L_x_109) ;  /* 0x0000000c00788947 */ /* 0x000fea0003800000 */
[----:B------:R-:W0:Y:S01]  /*5ab0*/  LDC R3, c[0x0][0x28c] ;  /* 0x0000a300ff037b82 */ /* 0x000e220000000800 */
[----:B------:R-:W-:Y:S01]  /*5ac0*/  ULDC UR5, c[0x0][0x658] ;  /* 0x0001960000057ab9 */ /* 0x000fe20000000800 */
[----:B------:R-:W-:Y:S01]  /*5ad0*/  UMOV UR11, 0xffffffff ;  /* 0xffffffff000b7882 */ /* 0x000fe20000000000 */
[----:B------:R-:W-:Y:S01]  /*5ae0*/  UMOV UR16, 0x1 ;  /* 0x0000000100107882 */ /* 0x000fe20000000000 */
[----:B------:R-:W-:Y:S01]  /*5af0*/  USHF.L.U32 UR11, UR11, UR5, URZ ;  /* 0x000000050b0b7299 */ /* 0x000fe2000800063f */
[----:B------:R-:W-:Y:S01]  /*5b00*/  BSSY B0, `(.L_x_109) ;  /* 0x00000d8000007945 */ /* 0x000fe20003800000 */
[----:B------:R-:W-:Y:S01]  /*5b10*/  ULDC UR9, c[0x0][0xc] ;  /* 0x0000030000097ab9 */ /* 0x000fe20000000800 */
[----:B------:R-:W-:Y:S01]  /*5b20*/  ULDC UR12, c[0x0][0x10] ;  /* 0x00000400000c7ab9 */ /* 0x000fe20000000800 */
[----:B------:R-:W1:Y:S01]  /*5b30*/  S2UR UR8, SR_CgaCtaId ;  /* 0x00000000000879c3 */ /* 0x000e620000008800 */
[----:B------:R-:W-:Y:S01]  /*5b40*/  ULOP3.LUT UR13, URZ, UR11, URZ, 0x33, !UPT ;  /* 0x0000000b3f0d7292 */ /* 0x000fe2000f8e333f */
[----:B------:R-:W-:Y:S01]  /*5b50*/  IMAD.MOV.U32 R11, RZ, RZ, 0x1 ;  /* 0x00000001ff0b7424 */ /* 0x000fe200078e00ff */
[----:B------:R-:W-:Y:S01]  /*5b60*/  LOP3.LUT R17, R2, 0x2, RZ, 0xfc, !PT ;  /* 0x0000000202117812 */ /* 0x000fe200078efcff */
[----:B------:R-:W-:Y:S01]  /*5b70*/  IMAD.MOV.U32 R14, RZ, RZ, 0x1 ;  /* 0x00000001ff0e7424 */ /* 0x000fe200078e00ff */
[----:B------:R-:W-:Y:S01]  /*5b80*/  ULDC UR4, c[0x0][0x600] ;  /* 0x0001800000047ab9 */ /* 0x000fe20000000800 */
[----:B------:R-:W-:Y:S01]  /*5b90*/  IMAD.MOV.U32 R13, RZ, RZ, RZ ;  /* 0x000000ffff0d7224 */ /* 0x000fe200078e00ff */
[----:B------:R-:W-:Y:S01]  /*5ba0*/  UMOV UR15, 0x5 ;  /* 0x00000005000f7882 */ /* 0x000fe20000000000 */
[----:B------:R-:W-:-:S02]  /*5bb0*/  UIADD3 UR4, UR4, -0x1, URZ ;  /* 0xffffffff04047890 */ /* 0x000fc4000fffe03f */
[----:B------:R-:W-:Y:S01]  /*5bc0*/  USHF.L.U32 UR5, UR16, UR5, URZ ;  /* 0x0000000510057299 */ /* 0x000fe2000800063f */
[----:B------:R-:W-:Y:S01]  /*5bd0*/  ULDC.64 UR28, c[0x0][0x198] ;  /* 0x00006600001c7ab9 */ /* 0x000fe20000000a00 */
[----:B0-----:R-:W-:-:S05]  /*5be0*/  VIADD R3, R3, 0x3f ;  /* 0x0000003f03037836 */ /* 0x001fca0000000000 */
[----:B------:R-:W-:Y:S01]  /*5bf0*/  SHF.R.S32.HI R8, RZ, 0x1f, R3 ;  /* 0x0000001fff087819 */ /* 0x000fe20000011403 */
[----:B-1----:R-:W-:-:S03]  /*5c00*/  ULOP3.LUT UR10, UR8, 0x1, URZ, 0xc0, !UPT ;  /* 0x00000001080a7892 */ /* 0x002fc6000f8ec03f */
[----:B------:R-:W-:Y:S01]  /*5c10*/  LEA.HI R8, R8, R3, RZ, 0x6 ;  /* 0x0000000308087211 */ /* 0x000fe200078f30ff */
[----:B------:R-:W-:Y:S02]  /*5c20*/  USHF.R.U32.HI UR27, URZ, 0x1, UR8 ;  /* 0x000000013f1b7899 */ /* 0x000fe40008011608 */
[----:B------:R-:W-:Y:S01]  /*5c30*/  USHF.L.U32 UR6, UR8, 0x5, URZ ;  /* 0x0000000508067899 */ /* 0x000fe2000800063f */
[----:B------:R-:W-:Y:S01]  /*5c40*/  SHF.R.S32.HI R12, RZ, 0x6, R8 ;  /* 0x00000006ff0c7819 */ /* 0x000fe20000011408 */
[----:B------:R-:W-:Y:S02]  /*5c50*/  USHF.L.U32 UR7, UR8, 0xb, URZ ;  /* 0x0000000b08077899 */ /* 0x000fe4000800063f */
[----:B------:R-:W-:Y:S02]  /*5c60*/  ULOP3.LUT UR8, UR8, 0xfffffffe, URZ, 0xc0, !UPT ;  /* 0xfffffffe08087892 */ /* 0x000fe4000f8ec03f */
[----:B------:R-:W-:Y:S01]  /*5c70*/  UISETP.GT.U32.AND UP0, UPT, UR10, 0xffff, UPT ;  /* 0x0000ffff0a00788c */ /* 0x000fe2000bf04070 */
[----:B------:R-:W-:Y:S01]  /*5c80*/  VIADD R10, R12, 0x1 ;  /* 0x000000010c0a7836 */ /* 0x000fe20000000000 */
[----:B------:R-:W-:-:S02]  /*5c90*/  USHF.L.U32 UR14, UR16, UR8, URZ ;  /* 0x00000008100e7299 */ /* 0x000fc4000800063f */
[----:B------:R-:W-:Y:S02]  /*5ca0*/  ULOP3.LUT UR11, UR8, 0x1, URZ, 0xfc, !UPT ;  /* 0x00000001080b7892 */ /* 0x000fe4000f8efc3f */
[----:B------:R-:W-:Y:S02]  /*5cb0*/  UIMAD.WIDE.U32 UR8, UR9, UR12, URZ ;  /* 0x0000000c090872a5 */ /* 0x000fe4000f8e003f */
[----:B------:R-:W-:Y:S01]  /*5cc0*/  USEL UR10, UR10, 0xffff, !UP0 ;  /* 0x0000ffff0a0a7887 */ /* 0x000fe2000c000000 */
[----:B------:R-:W-:Y:S01]  /*5cd0*/  ULDC UR12, c[0x0][0x14] ;  /* 0x00000500000c7ab9 */ /* 0x000fe20000000800 */
[----:B------:R-:W-:Y:S02]  /*5ce0*/  USHF.L.U32 UR11, UR16, UR11, URZ ;  /* 0x0000000b100b7299 */ /* 0x000fe4000800063f */
[----:B------:R-:W-:Y:S02]  /*5cf0*/  UIMAD.WIDE.U32 UR24, UR8, UR12, URZ ;  /* 0x0000000c081872a5 */ /* 0x000fe4000f8e003f */
[----:B------:R-:W-:-:S02]  /*5d00*/  UIMAD UR21, UR9, UR12, URZ ;  /* 0x0000000c091572a4 */ /* 0x000fc4000f8e023f */
[----:B------:R-:W-:Y:S02]  /*5d10*/  ULOP3.LUT UR10, UR10, 0xffff, URZ, 0xc0, !UPT ;  /* 0x0000ffff0a0a7892 */ /* 0x000fe4000f8ec03f */
[----:B------:R-:W-:Y:S02]  /*5d20*/  ULOP3.LUT UR6, UR6, 0x20, URZ, 0xc0, !UPT ;  /* 0x0000002006067892 */ /* 0x000fe4000f8ec03f */
[----:B------:R-:W-:Y:S02]  /*5d30*/  ULOP3.LUT UR7, UR7, 0x800, URZ, 0xc0, !UPT ;  /* 0x0000080007077892 */ /* 0x000fe4000f8ec03f */
[----:B------:R-:W-:Y:S02]  /*5d40*/  ULOP3.LUT UR14, UR14, UR11, URZ, 0xfc, !UPT ;  /* 0x0000000b0e0e7292 */ /* 0x000fe4000f8efc3f */
[----:B------:R-:W-:Y:S02]  /*5d50*/  UIADD3 UR21, UR25, UR21, URZ ;  /* 0x0000001519157290 */ /* 0x000fe4000fffe03f */
[----:B------:R-:W-:-:S12]  /*5d60*/  USHF.L.U32 UR15, UR15, UR10, URZ ;  /* 0x0000000a0f0f7299 */ /* 0x000fd8000800063f */
.L_x_120:
[----:B------:R-:W-:-:S03]  /*5d70*/  UMOV UR8, 0xffffffff ;  /* 0xffffffff00087882 */ /* 0x000fc60000000000 */
[----:B------:R-:W-:Y:S05]  /*5d80*/  BRA.DIV UR8, `(.L_x_110) ;  /* 0x0000000e08b07947 */ /* 0x000fea000b800000 */
[----:B------:R-:W-:-:S13]  /*5d90*/  ELECT P0, URZ, PT ;  /* 0x00000000003f782f */ /* 0x000fda0003800000 */
.L_x_131:
[----:B------:R-:W0:Y:S01]  /*5da0*/  LDC R3, c[0x0][0x28c] ;  /* 0x0000a300ff037b82 */ /* 0x000e220000000800 */
[----:B------:R-:W-:Y:S01]  /*5db0*/  BSSY B1, `(.L_x_111) ;  /* 0x000003b000017945 */ /* 0x000fe20003800000 */
[----:B0-----:R-:W-:-:S13]  /*5dc0*/  ISETP.LT.OR P0, PT, R3, 0x1, !P0 ;  /* 0x000000010300780c */ /* 0x001fda0004701670 */
[----:B------:R-:W-:Y:S05]  /*5dd0*/  @P0 BRA `(.L_x_112) ;  /* 0x0000000000e00947 */ /* 0x000fea0003800000 */
[----:B------:R-:W-:Y:S01]  /*5de0*/  LEA R8, R6, UR27, 0x1 ;  /* 0x0000001b06087c11 */ /* 0x000fe2000f8e08ff */
[----:B------:R-:W-:Y:S01]  /*5df0*/  IMAD.MOV.U32 R21, RZ, RZ, RZ ;  /* 0x000000ffff157224 */ /* 0x000fe200078e00ff */
[----:B------:R-:W-:Y:S01]  /*5e00*/  LEA R16, R16, UR6, 0x6 ;  /* 0x0000000610107c11 */ /* 0x000fe2000f8e30ff */
[----:B------:R-:W-:Y:S02]  /*5e10*/  IMAD.MOV.U32 R3, RZ, RZ, R10 ;  /* 0x000000ffff037224 */ /* 0x000fe400078e000a */
[----:B------:R-:W-:Y:S02]  /*5e20*/  IMAD.MOV.U32 R6, RZ, RZ, R14 ;  /* 0x000000ffff067224 */ /* 0x000fe400078e000e */
[----:B------:R-:W-:Y:S02]  /*5e30*/  IMAD.MOV.U32 R7, RZ, RZ, R13 ;  /* 0x000000ffff077224 */ /* 0x000fe400078e000d */
[----:B------:R-:W-:-:S07]  /*5e40*/  IMAD.SHL.U32 R18, R8, 0x40, RZ ;  /* 0x0000004008127824 */ /* 0x000fce00078e00ff */
.L_x_115:
[----:B------:R-:W0:Y:S01]  /*5e50*/  S2R R9, SR_CgaCtaId ;  /* 0x0000000000097919 */ /* 0x000e220000008800 */
[----:B------:R-:W-:Y:S02]  /*5e60*/  MOV R8, 0x400 ;  /* 0x0000040000087802 */ /* 0x000fe40000000f00 */
[----:B------:R-:W-:Y:S02]  /*5e70*/  LOP3.LUT P1, RZ, R0, 0x7f, RZ, 0xc0, !PT ;  /* 0x0000007f00ff7812 */ /* 0x000fe4000782c0ff */
[----:B0-----:R-:W-:Y:S02]  /*5e80*/  LEA R20, R9, R8, 0x18 ;  /* 0x0000000809147211 */ /* 0x001fe400078ec0ff */
[----:B------:R-:W-:-:S09]  /*5e90*/  SHF.L.U32 R8, R6, 0x1f, RZ ;  /* 0x0000001f06087819 */ /* 0x000fd200000006ff */
[----:B------:R-:W0:Y:S01]  /*5ea0*/  @!P1 LDC R9, c[0x0][0x500] ;  /* 0x00014000ff099b82 */ /* 0x000e220000000800 */
[----:B------:R-:W-:-:S04]  /*5eb0*/  IMAD R19, R7, 0x8, R20 ;  /* 0x0000000807137824 */ /* 0x000fc800078e0214 */
[----:B------:R-:W1:Y:S02]  /*5ec0*/  SYNCS.PHASECHK.TRANS64.TRYWAIT P0, [R19+URZ+0x20], R8 ;  /* 0x00002008130075a7 */ /* 0x000e64000800017f */
[----:B-1----:R-:W-:Y:S05]  /*5ed0*/  @!P0 BRA `(.L_x_113) ;  /* 0x0000000c007c8947 */ /* 0x002fea0003800000 */
.L_x_132:
[----:B-1----:R-:W-:Y:S01]  /*5ee0*/  PRMT R8, R17, 0x9910, RZ ;  /* 0x0000991011087816 */ /* 0x002fe200000000ff */
[----:B0-----:R0:W-:Y:S03]  /*5ef0*/  @!P1 SYNCS.ARRIVE.TRANS64 RZ, [R19+URZ], R9 ;  /* 0x0000000913ff99a7 */ /* 0x0011e6000800003f */
[----:B------:R-:W-:-:S13]  /*5f00*/  ISETP.NE.AND P0, PT, R8, 0x2, PT ;  /* 0x000000020800780c */ /* 0x000fda0003f05270 */
[----:B0-----:R-:W-:Y:S05]  /*5f10*/  @P0 BRA `(.L_x_114) ;  /* 0x0000000000040947 */ /* 0x001fea0003800000 */
[----:B------:R-:W-:Y:S01]  /*5f20*/  BPT.TRAP 0x1 ;  /* 0x000000040000795c */ /* 0x000fe20000300000 */
.L_x_114:
[----:B------:R-:W-:Y:S01]  /*5f30*/  LEA R8, R7, UR27, 0x1 ;  /* 0x0000001b07087c11 */ /* 0x000fe2000f8e08ff */
[----:B------:R-:W-:Y:S01]  /*5f40*/  VIADD R3, R3, 0xffffffff ;  /* 0xffffffff03037836 */ /* 0x000fe20000000000 */
[----:B------:R-:W-:Y:S01]  /*5f50*/  R2UR UR11, R7 ;  /* 0x00000000070b72ca */ /* 0x000fe200000e0000 */
[----:B------:R-:W-:Y:S01]  /*5f60*/  UIADD3 UR16, UP0, UR28, 0xf0, URZ ;  /* 0x000000f01c107890 */ /* 0x000fe2000ff1e03f */
[----:B------:R-:W-:Y:S01]  /*5f70*/  R2UR UR22, R20 ;  /* 0x00000000141672ca */ /* 0x000fe200000e0000 */
[----:B------:R-:W-:Y:S01]  /*5f80*/  IMAD.U32 R8, R8, 0x1000, R20 ;  /* 0x0000100008087824 */ /* 0x000fe200078e0014 */
[----:B------:R-:W-:Y:S01]  /*5f90*/  R2UR UR23, R18 ;  /* 0x00000000121772ca */ /* 0x000fe200000e0000 */
[----:B------:R-:W-:Y:S01]  /*5fa0*/  UIADD3 UR32, UP1, UR28, 0x1f0, URZ ;  /* 0x000001f01c207890 */ /* 0x000fe2000ff3e03f */
[----:B------:R-:W-:Y:S01]  /*5fb0*/  R2UR UR9, R19 ;  /* 0x00000000130972ca */ /* 0x000fe200000e0000 */
[----:B------:R-:W-:Y:S01]  /*5fc0*/  UIADD3.X UR17, URZ, UR29, URZ, UP0, !UPT ;  /* 0x0000001d3f117290 */ /* 0x000fe200087fe43f */
[----:B------:R-:W-:Y:S01]  /*5fd0*/  R2UR UR8, R8 ;  /* 0x00000000080872ca */ /* 0x000fe200000e0000 */
[----:B------:R-:W-:Y:S01]  /*5fe0*/  UPRMT UR20, URZ, 0x5410, UR15 ;  /* 0x000054103f147896 */ /* 0x000fe2000800000f */
[----:B------:R-:W-:Y:S01]  /*5ff0*/  R2UR UR10, R21 ;  /* 0x00000000150a72ca */ /* 0x000fe200000e0000 */
[----:B------:R-:W-:Y:S01]  /*6000*/  VIADD R7, R7, 0x1 ;  /* 0x0000000107077836 */ /* 0x000fe20000000000 */
[----:B------:R-:W-:Y:S01]  /*6010*/  R2UR UR12, R15 ;  /* 0x000000000f0c72ca */ /* 0x000fe200000e0000 */
[----:B------:R-:W-:Y:S01]  /*6020*/  ULEA UR11, UR11, UR7, 0xc ;  /* 0x000000070b0b7291 */ /* 0x000fe2000f8e603f */
[----:B------:R-:W-:Y:S01]  /*6030*/  R2UR UR26, R16 ;  /* 0x00000000101a72ca */ /* 0x000fe200000e0000 */
[----:B------:R-:W-:Y:S01]  /*6040*/  UPRMT UR30, URZ, 0x5410, UR14 ;  /* 0x000054103f1e7896 */ /* 0x000fe2000800000e */
[----:B------:R-:W-:Y:S01]  /*6050*/  ISETP.GT.AND P1, PT, R3, 0x1, PT ;  /* 0x000000010300780c */ /* 0x000fe20003f24270 */
[----:B------:R-:W-:Y:S01]  /*6060*/  UIADD3 UR22, UR22, 0x8100, UR11 ;  /* 0x0000810016167890 */ /* 0x000fe2000fffe00b */
[----:B------:R-:W-:Y:S01]  /*6070*/  ISETP.NE.AND P0, PT, R7, 0x4, PT ;  /* 0x000000040700780c */ /* 0x000fe20003f05270 */
[----:B------:R-:W-:Y:S01]  /*6080*/  UIADD3.X UR33, URZ, UR29, URZ, UP1, !UPT ;  /* 0x0000001d3f217290 */ /* 0x000fe20008ffe43f */
[----:B------:R-:W-:Y:S01]  /*6090*/  VIADD R21, R21, 0x40 ;  /* 0x0000004015157836 */ /* 0x000fe20000000000 */
[----:B------:R-:W-:Y:S01]  /*60a0*/  UIADD3 UR8, UR8, 0x100, URZ ;  /* 0x0000010008087890 */ /* 0x000fe2000fffe03f */
[----:B------:R-:W-:Y:S01]  /*60b0*/  SEL R9, RZ, 0x1, P0 ;  /* 0x00000001ff097807 */ /* 0x000fe20000000000 */
[----:B------:R-:W-:Y:S01]  /*60c0*/  UMOV UR18, 0x0 ;  /* 0x0000000000127882 */ /* 0x000fe20000000000 */
[----:B------:R-:W-:Y:S01]  /*60d0*/  UMOV UR19, 0x10000000 ;  /* 0x1000000000137882 */ /* 0x000fe20000000000 */
[----:B------:R-:W-:Y:S01]  /*60e0*/  UMOV UR11, UR23 ;  /* 0x00000017000b7c82 */ /* 0x000fe20008000000 */
[----:B------:R-:W-:-:S02]  /*60f0*/  LOP3.LUT R6, R6, R9, RZ, 0x3c, !PT ;  /* 0x0000000906067212 */ /* 0x000fc400078e3cff */
[----:B------:R-:W-:Y:S02]  /*6100*/  SEL R7, R7, RZ, P0 ;  /* 0x000000ff07077207 */ /* 0x000fe40000000000 */
[----:B------:R0:W-:Y:S02]  /*6110*/  UTMALDG.3D.MULTICAST [UR8], [UR16], UR20, desc[UR18] ;  /* 0x00001208100073b4 */ /* 0x0001e40008011814 */
[----:B0-----:R-:W-:Y:S01]  /*6120*/  UMOV UR8, UR22 ;  /* 0x0000001600087c82 */ /* 0x001fe20008000000 */
[----:B------:R-:W-:Y:S02]  /*6130*/  UMOV UR11, UR26 ;  /* 0x0000001a000b7c82 */ /* 0x000fe40008000000 */
[----:B------:R0:W-:Y:S02]  /*6140*/  UTMALDG.3D.MULTICAST [UR8], [UR32], UR30, desc[UR18] ;  /* 0x00001208200073b4 */ /* 0x0001e4000801181e */
[----:B0-----:R-:W-:Y:S05]  /*6150*/  @P1 BRA `(.L_x_115) ;  /* 0xfffffffc003c1947 */ /* 0x001fea000383ffff */
.L_x_112:
[----:B------:R-:W-:Y:S05]  /*6160*/  BSYNC B1 ;  /* 0x0000000000017941 */ /* 0x000fea0003800000 */
.L_x_111:
[----:B------:R-:W-:Y:S01]  /*6170*/  LOP3.LUT P1, RZ, R11, 0xff, RZ, 0xc0, !PT ;  /* 0x000000ff0bff7812 */ /* 0x000fe2000782c0ff */
[----:B------:R-:W-:Y:S01]  /*6180*/  IMAD.IADD R13, R12, 0x1, R13 ;  /* 0x000000010c0d7824 */ /* 0x000fe200078e020d */
[----:B------:R-:W-:Y:S01]  /*6190*/  IADD3 R4, P2, R4, UR24, RZ ;  /* 0x0000001804047c10 */ /* 0x000fe2000ff5e0ff */
[----:B------:R-:W-:Y:S01]  /*61a0*/  ULDC.64 UR8, c[0x0][0x650] ;  /* 0x0001940000087ab9 */ /* 0x000fe20000000a00 */
[----:B------:R-:W-:Y:S01]  /*61b0*/  BSSY B1, `(.L_x_116) ;  /* 0x000006a000017945 */ /* 0x000fe20003800000 */
[----:B------:R-:W-:Y:S01]  /*61c0*/  IMAD.MOV.U32 R16, RZ, RZ, -0x1 ;  /* 0xffffffffff107424 */ /* 0x000fe200078e00ff */
[----:B------:R-:W-:Y:S01]  /*61d0*/  SHF.R.U32.HI R3, RZ, 0x2, R13 ;  /* 0x00000002ff037819 */ /* 0x000fe2000001160d */
[----:B------:R-:W-:Y:S01]  /*61e0*/  IMAD.MOV.U32 R15, RZ, RZ, -0x1 ;  /* 0xffffffffff0f7424 */ /* 0x000fe200078e00ff */
[----:B------:R-:W-:Y:S02]  /*61f0*/  ISETP.GT.U32.AND P0, PT, R13, 0x3, PT ;  /* 0x000000030d00780c */ /* 0x000fe40003f04070 */
[----:B------:R-:W-:-:S02]  /*6200*/  LOP3.LUT R3, R3, 0x1, RZ, 0xc0, !PT ;  /* 0x0000000103037812 */ /* 0x000fc400078ec0ff */
[----:B------:R-:W-:Y:S01]  /*6210*/  ISETP.LT.U32.AND P0, PT, R12, 0x4, P0 ;  /* 0x000000040c00780c */ /* 0x000fe20000701070 */
[----:B------:R-:W0:Y:S01]  /*6220*/  @P1 S2R R7, SR_CgaCtaId ;  /* 0x0000000000071919 */ /* 0x000e220000008800 */
[----:B------:R-:W-:Y:S02]  /*6230*/  @P1 MOV R6, 0x400 ;  /* 0x0000040000061802 */ /* 0x000fe40000000f00 */
[----:B------:R-:W-:Y:S02]  /*6240*/  IADD3.X R5, R5, UR21, RZ, P2, !PT ;  /* 0x0000001505057c10 */ /* 0x000fe400097fe4ff */
[----:B------:R-:W-:Y:S02]  /*6250*/  ISETP.GE.U32.AND P2, PT, R4, UR8, PT ;  /* 0x0000000804007c0c */ /* 0x000fe4000bf46070 */
[----:B------:R-:W-:Y:S02]  /*6260*/  LOP3.LUT R13, R13, 0x3, RZ, 0xc0, !PT ;  /* 0x000000030d0d7812 */ /* 0x000fe400078ec0ff */
[----:B------:R-:W-:-:S02]  /*6270*/  PRMT R11, RZ, 0x7610, R11 ;  /* 0x00007610ff0b7816 */ /* 0x000fc4000000000b */
[----:B0-----:R-:W-:-:S04]  /*6280*/  @P1 LEA R6, R7, R6, 0x18 ;  /* 0x0000000607061211 */ /* 0x001fc800078ec0ff */
[----:B------:R0:W-:Y:S01]  /*6290*/  @P1 SYNCS.ARRIVE.TRANS64.A1T0 RZ, [R6+URZ+0x58], RZ ;  /* 0x000058ff06ff19a7 */ /* 0x0001e2000810003f */
[----:B------:R-:W-:Y:S02]  /*62a0*/  ISETP.NE.U32.AND P1, PT, R3, 0x1, PT ;  /* 0x000000010300780c */ /* 0x000fe40003f25070 */
[----:B------:R-:W-:Y:S02]  /*62b0*/  SEL R3, RZ, 0x1, !P0 ;  /* 0x00000001ff037807 */ /* 0x000fe40004000000 */
[----:B------:R-:W-:Y:S02]  /*62c0*/  ISETP.GE.U32.AND.EX P0, PT, R5, UR9, PT, P2 ;  /* 0x0000000905007c0c */ /* 0x000fe4000bf06120 */
[----:B------:R-:W-:-:S04]  /*62d0*/  ISETP.GT.U32.AND P1, PT, R12, 0x3, !P1 ;  /* 0x000000030c00780c */ /* 0x000fc80004f24070 */
[----:B0-----:R-:W-:-:S04]  /*62e0*/  SEL R6, RZ, 0x1, !P1 ;  /* 0x00000001ff067807 */ /* 0x001fc80004800000 */
[--C-:B------:R-:W-:Y:S01]  /*62f0*/  LOP3.LUT R14, R6, R14, R3.reuse, 0x96, !PT ;  /* 0x0000000e060e7212 */ /* 0x100fe200078e9603 */
[----:B------:R-:W-:Y:S01]  /*6300*/  IMAD.MOV.U32 R6, RZ, RZ, -0x1 ;  /* 0xffffffffff067424 */ /* 0x000fe200078e00ff */
[----:B------:R-:W-:Y:S01]  /*6310*/  PRMT R3, RZ, 0x7610, R3 ;  /* 0x00007610ff037816 */ /* 0x000fe20000000003 */
[----:B------:R-:W-:Y:S06]  /*6320*/  @P0 BRA `(.L_x_117) ;  /* 0x0000000400480947 */ /* 0x000fec0003800000 */
[----:B------:R-:W0:Y:S01]  /*6330*/  S2R R16, SR_CTAID.X ;  /* 0x0000000000107919 */ /* 0x000e220000002500 */
[----:B------:R-:W-:Y:S01]  /*6340*/  ULDC.64 UR8, c[0x0][0x628] ;  /* 0x00018a0000087ab9 */ /* 0x000fe20000000a00 */
[----:B------:R-:W1:Y:S01]  /*6350*/  LDC R19, c[0x0][0x144] ;  /* 0x00005100ff137b82 */ /* 0x000e620000000800 */
[----:B------:R-:W-:Y:S01]  /*6360*/  ISETP.NE.U32.AND P0, PT, RZ, UR8, PT ;  /* 0x00000008ff007c0c */ /* 0x000fe2000bf05070 */
[----:B------:R-:W2:Y:S01]  /*6370*/  S2R R3, SR_CTAID.Y ;  /* 0x0000000000037919 */ /* 0x000ea20000002600 */
[----:B------:R-:W-:Y:S01]  /*6380*/  ULDC UR10, c[0x0][0x150] ;  /* 0x00005400000a7ab9 */ /* 0x000fe20000000800 */
[----:B------:R-:W-:Y:S01]  /*6390*/  ULDC UR11, c[0x0][0x630] ;  /* 0x00018c00000b7ab9 */ /* 0x000fe20000000800 */
[----:B------:R-:W-:Y:S01]  /*63a0*/  ISETP.NE.AND.EX P0, PT, RZ, UR9, PT, P0 ;  /* 0x00000009ff007c0c */ /* 0x000fe2000bf05300 */
[----:B------:R-:W-:Y:S01]  /*63b0*/  IMAD.MOV.U32 R6, RZ, RZ, R4 ;  /* 0x000000ffff067224 */ /* 0x000fe200078e0004 */
[----:B0-----:R-:W-:-:S05]  /*63c0*/  I2FP.F32.U32 R7, R16 ;  /* 0x0000001000077245 */ /* 0x001fca0000201000 */
[----:B------:R-:W-:Y:S01]  /*63d0*/  FMUL R18, R7, UR10 ;  /* 0x0000000a07127c20 */ /* 0x000fe20008400000 */
[----:B------:R-:W-:-:S05]  /*63e0*/  IMAD.MOV.U32 R7, RZ, RZ, R5 ;  /* 0x000000ffff077224 */ /* 0x000fca00078e0005 */
[----:B--2---:R-:W-:Y:S05]  /*63f0*/  @!P0 BRA `(.L_x_118) ;  /* 0x0000000000288947 */ /* 0x004fea0003800000 */
[----:B------:R-:W-:Y:S02]  /*6400*/  ULDC UR10, c[0x0][0x634] ;  /* 0x00018d00000a7ab9 */ /* 0x000fe40000000800 */
[----:B------:R-:W-:-:S05]  /*6410*/  IADD3 R7, P0, R4, UR10, RZ ;  /* 0x0000000a04077c10 */ /* 0x000fca000ff1e0ff */
[----:B------:R-:W-:-:S04]  /*6420*/  IMAD.X R15, RZ, RZ, R5, P0 ;  /* 0x000000ffff0f7224 */ /* 0x000fc800000e0605 */
[----:B------:R-:W-:-:S04]  /*6430*/  IMAD.WIDE.U32 R8, R15, UR8, RZ ;  /* 0x000000080f087c25 */ /* 0x000fc8000f8e00ff */
[----:B------:R-:W-:-:S04]  /*6440*/  IMAD.WIDE.U32 R8, P0, R7, UR9, R8 ;  /* 0x0000000907087c25 */ /* 0x000fc8000f800008 */
[----:B------:R-:W-:-:S04]  /*6450*/  IMAD.WIDE.U32 R6, R7, UR8, RZ ;  /* 0x0000000807067c25 */ /* 0x000fc8000f8e00ff */
[----:B------:R-:W-:Y:S01]  /*6460*/  IMAD.MOV.U32 R6, RZ, RZ, R9 ;  /* 0x000000ffff067224 */ /* 0x000fe200078e0009 */
[----:B------:R-:W-:Y:S01]  /*6470*/  IADD3 RZ, P1, R7, R8, RZ ;  /* 0x0000000807ff7210 */ /* 0x000fe20007f3e0ff */
[----:B------:R-:W-:-:S04]  /*6480*/  IMAD.X R7, RZ, RZ, RZ, P0 ;  /* 0x000000ffff077224 */ /* 0x000fc800000e06ff */
[----:B------:R-:W-:-:S08]  /*6490*/  IMAD.WIDE.U32.X R6, R15, UR9, R6, P1 ;  /* 0x000000090f067c25 */ /* 0x000fd000088e0406 */
.L_x_118:
[--C-:B------:R-:W-:Y:S01]  /*64a0*/  SHF.R.U64 R15, R6, UR11, R7.reuse ;  /* 0x0000000b060f7c19 */ /* 0x100fe20008001207 */
[----:B------:R-:W0:Y:S01]  /*64b0*/  F2I.U32.TRUNC.NTZ R18, R18 ;  /* 0x0000001200127305 */ /* 0x000e22000020f000 */
[----:B------:R-:W-:Y:S01]  /*64c0*/  SHF.R.U32.HI R6, RZ, UR11, R7 ;  /* 0x0000000bff067c19 */ /* 0x000fe20008011607 */
[----:B------:R-:W-:Y:S01]  /*64d0*/  ULDC.64 UR8, c[0x0][0x620] ;  /* 0x0001880000087ab9 */ /* 0x000fe20000000a00 */
[----:B------:R-:W-:Y:S01]  /*64e0*/  IADD3 R9, P0, RZ, -R15, RZ ;  /* 0x8000000fff097210 */ /* 0x000fe20007f1e0ff */
[----:B------:R-:W-:Y:S01]  /*64f0*/  ULDC.64 UR10, c[0x0][0x640] ;  /* 0x00019000000a7ab9 */ /* 0x000fe20000000a00 */
[----:B------:R-:W2:Y:S03]  /*6500*/  LDC R20, c[0x0][0x148] ;  /* 0x00005200ff147b82 */ /* 0x000ea60000000800 */
[----:B------:R-:W-:Y:S01]  /*6510*/  IMAD.X R6, RZ, RZ, ~R6, P0 ;  /* 0x000000ffff067224 */ /* 0x000fe200000e0e06 */
[----:B------:R-:W-:-:S03]  /*6520*/  ISETP.NE.U32.AND P0, PT, RZ, UR10, PT ;  /* 0x0000000aff007c0c */ /* 0x000fc6000bf05070 */
[----:B------:R-:W-:Y:S01]  /*6530*/  IMAD R8, R6, UR8, RZ ;  /* 0x0000000806087c24 */ /* 0x000fe2000f8e02ff */
[----:B------:R-:W-:Y:S01]  /*6540*/  ISETP.NE.AND.EX P0, PT, RZ, UR11, PT, P0 ;  /* 0x0000000bff007c0c */ /* 0x000fe2000bf05300 */
[----:B------:R-:W-:Y:S01]  /*6550*/  IMAD.WIDE.U32 R6, R9, UR8, R4 ;  /* 0x0000000809067c25 */ /* 0x000fe2000f8e0004 */
[----:B------:R-:W-:-:S03]  /*6560*/  ULDC UR8, c[0x0][0x618] ;  /* 0x0001860000087ab9 */ /* 0x000fc60000000800 */
[----:B------:R-:W-:Y:S01]  /*6570*/  IMAD R9, R9, UR9, R8 ;  /* 0x0000000909097c24 */ /* 0x000fe2000f8e0208 */
[----:B------:R-:W-:Y:S01]  /*6580*/  ULDC UR9, c[0x0][0x154] ;  /* 0x0000550000097ab9 */ /* 0x000fe20000000800 */
[----:B0-----:R-:W-:Y:S02]  /*6590*/  IMAD.MOV R8, RZ, RZ, -R18 ;  /* 0x000000ffff087224 */ /* 0x001fe400078e0a12 */
[----:B------:R-:W-:Y:S02]  /*65a0*/  IMAD.IADD R7, R7, 0x1, R9 ;  /* 0x0000000107077824 */ /* 0x000fe400078e0209 */
[----:B-1----:R-:W-:Y:S01]  /*65b0*/  IMAD R16, R19, R8, R16 ;  /* 0x0000000813107224 */ /* 0x002fe200078e0210 */
[----:B------:R-:W-:Y:S02]  /*65c0*/  I2FP.F32.U32 R8, R3 ;  /* 0x0000000300087245 */ /* 0x000fe40000201000 */
[--C-:B------:R-:W-:Y:S02]  /*65d0*/  SHF.R.U64 R18, R6, UR8, R7.reuse ;  /* 0x0000000806127c19 */ /* 0x100fe40008001207 */
[----:B------:R-:W-:Y:S01]  /*65e0*/  SHF.R.U32.HI R7, RZ, UR8, R7 ;  /* 0x00000008ff077c19 */ /* 0x000fe20008011607 */
[----:B------:R-:W-:Y:S01]  /*65f0*/  FMUL R8, R8, UR9 ;  /* 0x0000000908087c20 */ /* 0x000fe20008400000 */
[----:B------:R-:W-:-:S02]  /*6600*/  ULDC UR8, c[0x0][0x608] ;  /* 0x0001820000087ab9 */ /* 0x000fc40000000800 */
[--C-:B------:R-:W-:Y:S01]  /*6610*/  SHF.R.U64 R22, R18, UR8, R7.reuse ;  /* 0x0000000812167c19 */ /* 0x100fe20008001207 */
[----:B------:R0:W1:Y:S01]  /*6620*/  F2I.U32.TRUNC.NTZ R23, R8 ;  /* 0x0000000800177305 */ /* 0x000062000020f000 */
[----:B------:R-:W-:Y:S01]  /*6630*/  SHF.R.U32.HI R7, RZ, UR8, R7 ;  /* 0x00000008ff077c19 */ /* 0x000fe20008011607 */
[----:B------:R-:W-:-:S03]  /*6640*/  ULDC UR8, c[0x0][0x658] ;  /* 0x0001960000087ab9 */ /* 0x000fc60000000800 */
[--C-:B------:R-:W-:Y:S02]  /*6650*/  SHF.R.U64 R19, R22, UR8, R7.reuse ;  /* 0x0000000816137c19 */ /* 0x100fe40008001207 */
[----:B------:R-:W-:-:S03]  /*6660*/  SHF.R.U32.HI R21, RZ, UR8, R7 ;  /* 0x00000008ff157c19 */ /* 0x000fc60008011607 */
[----:B------:R-:W-:Y:S02]  /*6670*/  IMAD.MOV.U32 R6, RZ, RZ, R19 ;  /* 0x000000ffff067224 */ /* 0x000fe400078e0013 */
[----:B------:R-:W-:Y:S01]  /*6680*/  IMAD.MOV.U32 R7, RZ, RZ, R21 ;  /* 0x000000ffff077224 */ /* 0x000fe200078e0015 */
[----:B0-----:R-:W-:Y:S06]  /*6690*/  @!P0 BRA `(.L_x_119) ;  /* 0x0000000000288947 */ /* 0x001fec0003800000 */
        /* <DEDUP_REMOVED lines=10> */
.L_x_119:
[----:B------:R-:W-:Y:S01]  /*6740*/  ULDC UR8, c[0x0][0x648] ;  /* 0x0001920000087ab9 */ /* 0x000fe20000000800 */
[----:B-1----:R-:W-:Y:S01]  /*6750*/  IMAD.MOV R23, RZ, RZ, -R23 ;  /* 0x000000ffff177224 */ /* 0x002fe200078e0a17 */
[----:B------:R-:W-:Y:S01]  /*6760*/  SHF.R.U64 R7, R6, UR8, R7 ;  /* 0x0000000806077c19 */ /* 0x000fe20008001207 */
[----:B------:R-:W-:Y:S01]  /*6770*/  ULDC UR8, c[0x0][0x638] ;  /* 0x00018e0000087ab9 */ /* 0x000fe20000000800 */
[----:B------:R-:W-:Y:S01]  /*6780*/  LOP3.LUT R6, R22, UR13, RZ, 0xc0, !PT ;  /* 0x0000000d16067c12 */ /* 0x000fe2000f8ec0ff */
[----:B--2---:R-:W-:Y:S01]  /*6790*/  @P4 IMAD R16, R20, R23, R3 ;  /* 0x0000001714104224 */ /* 0x004fe200078e0203 */
[----:B------:R-:W-:Y:S01]  /*67a0*/  LOP3.LUT R18, R18, UR4, RZ, 0xc0, !PT ;  /* 0x0000000412127c12 */ /* 0x000fe2000f8ec0ff */
[----:B------:R-:W-:Y:S01]  /*67b0*/  IMAD.MOV R8, RZ, RZ, -R7 ;  /* 0x000000ffff087224 */ /* 0x000fe200078e0a07 */
[----:B------:R-:W-:Y:S01]  /*67c0*/  ULDC UR9, c[0x0][0x610] ;  /* 0x0001840000097ab9 */ /* 0x000fe20000000800 */
[----:B------:R-:W-:Y:S02]  /*67d0*/  IMAD R7, R7, UR5, R6 ;  /* 0x0000000507077c24 */ /* 0x000fe4000f8e0206 */
[----:B------:R-:W-:Y:S01]  /*67e0*/  IMAD R19, R8, UR8, R19 ;  /* 0x0000000808137c24 */ /* 0x000fe2000f8e0213 */
[----:B------:R-:W-:Y:S01]  /*67f0*/  ULDC UR8, c[0x0][0x600] ;  /* 0x0001800000087ab9 */ /* 0x000fe20000000800 */
[----:B------:R-:W-:-:S02]  /*6800*/  IMAD R6, R7, UR9, R16 ;  /* 0x0000000907067c24 */ /* 0x000fc4000f8e0210 */
[----:B------:R-:W-:Y:S02]  /*6810*/  IMAD R19, R19, UR8, R18 ;  /* 0x0000000813137c24 */ /* 0x000fe4000f8e0212 */
[----:B------:R-:W-:-:S03]  /*6820*/  IMAD.MOV.U32 R3, RZ, RZ, 0x1 ;  /* 0x00000001ff037424 */ /* 0x000fc600078e00ff */
[----:B------:R-:W-:Y:S02]  /*6830*/  SEL R16, R19, R6, !P4 ;  /* 0x0000000613107207 */ /* 0x000fe40006000000 */
[----:B------:R-:W-:-:S07]  /*6840*/  SEL R6, R6, R19, !P4 ;  /* 0x0000001306067207 */ /* 0x000fce0006000000 */
.L_x_117:
[----:B------:R-:W-:Y:S05]  /*6850*/  BSYNC B1 ;  /* 0x0000000000017941 */ /* 0x000fea0003800000 */
.L_x_116:
[----:B------:R-:W-:-:S13]  /*6860*/  LOP3.LUT P0, RZ, R3, 0xff, RZ, 0xc0, !PT ;  /* 0x000000ff03ff7812 */ /* 0x000fda000780c0ff */
[----:B------:R-:W-:Y:S05]  /*6870*/  @P0 BRA `(.L_x_120) ;  /* 0xfffffff4003c0947 */ /* 0x000fea000383ffff */
[----:B------:R-:W-:Y:S05]  /*6880*/  BSYNC B0 ;  /* 0x0000000000007941 */ /* 0x000fea0003800000 */
.L_x_109:
[----:B------:R-:W-:-:S03]  /*6890*/  UMOV UR8, 0xffffffff ;  /* 0xffffffff00087882 */ /* 0x000fc60000000000 */
[----:B------:R-:W-:Y:S05]  /*68a0*/  BRA.DIV UR8, `(.L_x_121) ;  /* 0x00000006081c7947 */ /* 0x000fea000b800000 */
[----:B------:R-:W-:-:S13]  /*68b0*/  ELECT P0, URZ, PT ;  /* 0x00000000003f782f */ /* 0x000fda0003800000 */
.L_x_135:
[----:B------:R-:W-:Y:S04]  /*68c0*/  BSSY B0, `(.L_x_122) ;  /* 0x000002b000007945 */ /* 0x000fe80003800000 */
[----:B------:R-:W-:Y:S05]  /*68d0*/  @!P0 BRA `(.L_x_123) ;  /* 0x0000000000a48947 */ /* 0x000fea0003800000 */
[----:B------:R-:W-:-:S04]  /*68e0*/  LOP3.LUT R2, R2, 0x2, RZ, 0xfc, !PT ;  /* 0x0000000202027812 */ /* 0x000fc800078efcff */
[----:B------:R-:W-:-:S13]  /*68f0*/  ISETP.NE.AND P0, PT, R2, 0x3, PT ;  /* 0x000000030200780c */ /* 0x000fda0003f05270 */
[----:B------:R-:W-:Y:S05]  /*6900*/  @!P0 BRA `(.L_x_124) ;  /* 0x0000000000048947 */ /* 0x000fea0003800000 */
[----:B------:R-:W-:Y:S01]  /*6910*/  BPT.TRAP 0x1 ;  /* 0x000000040000795c */ /* 0x000fe20000300000 */
.L_x_124:
[----:B------:R-:W0:Y:S01]  /*6920*/  S2R R3, SR_CgaCtaId ;  /* 0x0000000000037919 */ /* 0x000e220000008800 */
[----:B------:R-:W-:Y:S02]  /*6930*/  MOV R0, 0x400 ;  /* 0x0000040000007802 */ /* 0x000fe40000000f00 */
[----:B------:R-:W-:Y:S02]  /*6940*/  SHF.L.U32 R2, R14, 0x1f, RZ ;  /* 0x0000001f0e027819 */ /* 0x000fe400000006ff */
[----:B0-----:R-:W-:-:S05]  /*6950*/  LEA R0, R3, R0, 0x18 ;  /* 0x0000000003007211 */ /* 0x001fca00078ec0ff */
[----:B------:R-:W-:-:S04]  /*6960*/  VIADD R0, R0, 0x20 ;  /* 0x0000002000007836 */ /* 0x000fc80000000000 */
[C---:B------:R-:W-:Y:S02]  /*6970*/  IMAD R5, R13.reuse, 0x8, R0 ;  /* 0x000000080d057824 */ /* 0x040fe400078e0200 */
[----:B------:R-:W-:Y:S02]  /*6980*/  VIADD R13, R13, 0x1 ;  /* 0x000000010d0d7836 */ /* 0x000fe40000000000 */
[----:B------:R-:W0:Y:S03]  /*6990*/  SYNCS.PHASECHK.TRANS64.TRYWAIT P0, [R5+URZ], R2 ;  /* 0x00000002050075a7 */ /* 0x000e26000800017f */
[----:B------:R-:W-:-:S04]  /*69a0*/  ISETP.NE.AND P1, PT, R13, 0x4, PT ;  /* 0x000000040d00780c */ /* 0x000fc80003f25270 */
[----:B------:R-:W-:Y:S02]  /*69b0*/  SEL R3, RZ, 0x1, P1 ;  /* 0x00000001ff037807 */ /* 0x000fe40000800000 */
[----:B------:R-:W-:Y:S02]  /*69c0*/  SEL R13, R13, RZ, P1 ;  /* 0x000000ff0d0d7207 */ /* 0x000fe40000800000 */
[----:B------:R-:W-:-:S03]  /*69d0*/  LOP3.LUT R14, R14, R3, RZ, 0x3c, !PT ;  /* 0x000000030e0e7212 */ /* 0x000fc600078e3cff */
[----:B------:R-:W-:Y:S01]  /*69e0*/  IMAD R7, R13, 0x8, R0 ;  /* 0x000000080d077824 */ /* 0x000fe200078e0200 */
[----:B------:R-:W-:Y:S01]  /*69f0*/  SHF.L.U32 R4, R14, 0x1f, RZ ;  /* 0x0000001f0e047819 */ /* 0x000fe200000006ff */
[----:B0-----:R-:W-:Y:S06]  /*6a00*/  @!P0 BRA `(.L_x_125) ;  /* 0x0000000000e48947 */ /* 0x001fec0003800000 */
.L_x_136:
[----:B------:R-:W1:Y:S01]  /*6a10*/  SYNCS.PHASECHK.TRANS64.TRYWAIT P0, [R7+URZ], R4 ;  /* 0x00000004070075a7 */ /* 0x000e62000800017f */
[----:B0-----:R-:W-:-:S05]  /*6a20*/  VIADD R2, R13, 0x1 ;  /* 0x000000010d027836 */ /* 0x001fca0000000000 */
[----:B------:R-:W-:-:S04]  /*6a30*/  ISETP.NE.AND P1, PT, R2, 0x4, PT ;  /* 0x000000040200780c */ /* 0x000fc80003f25270 */
[----:B------:R-:W-:Y:S02]  /*6a40*/  SEL R3, RZ, 0x1, P1 ;  /* 0x00000001ff037807 */ /* 0x000fe40000800000 */
[----:B------:R-:W-:Y:S02]  /*6a50*/  SEL R9, R2, RZ, P1 ;  /* 0x000000ff02097207 */ /* 0x000fe40000800000 */
[----:B------:R-:W-:-:S03]  /*6a60*/  LOP3.LUT R11, R14, R3, RZ, 0x3c, !PT ;  /* 0x000000030e0b7212 */ /* 0x000fc600078e3cff */
[----:B------:R-:W-:Y:S01]  /*6a70*/  IMAD R6, R9, 0x8, R0 ;  /* 0x0000000809067824 */ /* 0x000fe200078e0200 */
[----:B------:R-:W-:Y:S01]  /*6a80*/  SHF.L.U32 R5, R11, 0x1f, RZ ;  /* 0x0000001f0b057819 */ /* 0x000fe200000006ff */
[----:B-1----:R-:W-:Y:S06]  /*6a90*/  @!P0 BRA `(.L_x_126) ;  /* 0x0000000000d48947 */ /* 0x002fec0003800000 */
.L_x_137:
[----:B------:R-:W1:Y:S01]  /*6aa0*/  SYNCS.PHASECHK.TRANS64.TRYWAIT P0, [R6+URZ], R5 ;  /* 0x00000005060075a7 */ /* 0x000e62000800017f */
[----:B------:R-:W-:-:S05]  /*6ab0*/  VIADD R2, R9, 0x1 ;  /* 0x0000000109027836 */ /* 0x000fca0000000000 */
[----:B------:R-:W-:-:S04]  /*6ac0*/  ISETP.NE.AND P1, PT, R2, 0x4, PT ;  /* 0x000000040200780c */ /* 0x000fc80003f25270 */
[----:B0-----:R-:W-:Y:S02]  /*6ad0*/  SEL R4, RZ, 0x1, P1 ;  /* 0x00000001ff047807 */ /* 0x001fe40000800000 */
[----:B------:R-:W-:Y:S02]  /*6ae0*/  SEL R3, R2, RZ, P1 ;  /* 0x000000ff02037207 */ /* 0x000fe40000800000 */
[----:B------:R-:W-:Y:S01]  /*6af0*/  LOP3.LUT R4, R11, R4, RZ, 0x3c, !PT ;  /* 0x000000040b047212 */ /* 0x000fe200078e3cff */
[----:B-1----:R-:W-:Y:S06]  /*6b00*/  @!P0 BRA `(.L_x_127) ;  /* 0x0000000000cc8947 */ /* 0x002fec0003800000 */
.L_x_138:
[----:B------:R-:W-:Y:S01]  /*6b10*/  IMAD R3, R3, 0x8, R0 ;  /* 0x0000000803037824 */ /* 0x000fe200078e0200 */
[----:B------:R-:W-:-:S07]  /*6b20*/  SHF.L.U32 R0, R4, 0x1f, RZ ;  /* 0x0000001f04007819 */ /* 0x000fce00000006ff */
.L_x_128:
[----:B-1----:R1:W2:Y:S02]  /*6b30*/  SYNCS.PHASECHK.TRANS64.TRYWAIT P0, [R3+URZ], R0 ;  /* 0x00000000030075a7 */ /* 0x0022a4000800017f */
[----:B--2---:R-:W-:Y:S05]  /*6b40*/  @!P0 NANOSLEEP.SYNCS 0x989680 ;  /* 0x009896800000895d */ /* 0x004fea0003900000 */
[----:B------:R-:W2:Y:S02]  /*6b50*/  @!P0 SYNCS.PHASECHK.TRANS64 P0, [R3+URZ], R0 ;  /* 0x00000000030085a7 */ /* 0x000ea4000800007f */
[----:B--2---:R-:W-:Y:S05]  /*6b60*/  @!P0 BRA `(.L_x_128) ;  /* 0xfffffffc00f08947 */ /* 0x004fea000383ffff */
.L_x_123:
[----:B------:R-:W-:Y:S05]  /*6b70*/  BSYNC B0 ;  /* 0x0000000000007941 */ /* 0x000fea0003800000 */
.L_x_122:
[----:B------:R-:W-:Y:S05]  /*6b80*/  EXIT ;  /* 0x000000000000794d */ /* 0x000fea0003800000 */
.L_x_21:
[----:B-1----:R-:W-:-:S04]  /*6b90*/  IMAD.U32 R9, RZ, RZ, UR6 ;  /* 0x00000006ff097e24 */ /* 0x002fc8000f8e00ff */
[----:B------:R1:W3:Y:S03]  /*6ba0*/  SYNCS.PHASECHK.TRANS64.TRYWAIT P0, [R9+URZ], R8 ;  /* 0x00000008090075a7 */ /* 0x0002e6000800017f */
[----:B---3--:R-:W-:Y:S05]  /*6bb0*/  @!P0 NANOSLEEP.SYNCS 0x989680 ;  /* 0x009896800000895d */ /* 0x008fea0003900000 */
[----:B------:R-:W3:Y:S02]  /*6bc0*/  @!P0 SYNCS.PHASECHK.TRANS64 P0, [R9+URZ], R8 ;  /* 0x00000008090085a7 */ /* 0x000ee4000800007f */
[----:B---3--:R-:W-:Y:S05]  /*6bd0*/  @!P0 BRA `(.L_x_21) ;  /* 0xfffffffc00ec8947 */ /* 0x008fea000383ffff */
[----:B------:R-:W-:Y:S05]  /*6be0*/  BRA `(.L_x_20) ;  /* 0xffffffa800887947 */ /* 0x000fea000383ffff */
.L_x_27:
[----:B-1----:R-:W-:-:S04]  /*6bf0*/  IMAD.U32 R11, RZ, RZ, UR12 ;  /* 0x0000000cff0b7e24 */ /* 0x002fc8000f8e00ff */
[----:B------:R1:W3:Y:S03]  /*6c00*/  SYNCS.PHASECHK.TRANS64.TRYWAIT P0, [R11+URZ], R10 ;  /* 0x0000000a0b0075a7 */ /* 0x0002e6000800017f */
[----:B---3--:R-:W-:Y:S05]  /*6c10*/  @!P0 NANOSLEEP.SYNCS 0x989680 ;  /* 0x009896800000895d */ /* 0x008fea0003900000 */
[----:B------:R-:W3:Y:S02]  /*6c20*/  @!P0 SYNCS.PHASECHK.TRANS64 P0, [R11+URZ], R10 ;  /* 0x0000000a0b0085a7 */ /* 0x000ee4000800007f */
[----:B---3--:R-:W-:Y:S05]  /*6c30*/  @!P0 BRA `(.L_x_27) ;  /* 0xfffffffc00ec8947 */ /* 0x008fea000383ffff */
[----:B------:R-:W-:Y:S05]  /*6c40*/  BRA `(.L_x_26) ;  /* 0xffffffb000107947 */ /* 0x000fea000383ffff */
.L_x_110:
[----:B------:R-:W-:Y:S01]  /*6c50*/  BSSY B1, `(.L_x_129) ;  /* 0x0000006000017945 */ /* 0x000fe20003800000 */
[----:B------:R-:W-:-:S07]  /*6c60*/  IMAD.MOV.U32 R3, RZ, RZ, -0x1 ;  /* 0xffffffffff037424 */ /* 0x000fce00078e00ff */
[----:B------:R-:W-:Y:S05]  /*6c70*/  WARPSYNC.COLLECTIVE R3, `(.L_x_130) ;  /* 0x00000000030c7348 */ /* 0x000fea0003c00000 */
[----:B------:R-:W-:Y:S02]  /*6c80*/  ELECT P0, UR62, PT ;  /* 0x00000000003e782f */ /* 0x000fe40003800000 */
[----:B------:R-:W-:Y:S01]  /*6c90*/  MOV R3, UR62 ;  /* 0x0000003e00037c02 */ /* 0x000fe20008000f00 */
[----:B------:R-:W-:Y:S10]  /*6ca0*/  ENDCOLLECTIVE ;  /* 0x000000000000791b */ /* 0x000ff40003800000 */
.L_x_130:
[----:B------:R-:W-:Y:S05]  /*6cb0*/  BSYNC B1 ;  /* 0x0000000000017941 */ /* 0x000fea0003800000 */
.L_x_129:
[----:B------:R-:W-:Y:S05]  /*6cc0*/  BRA `(.L_x_131) ;  /* 0xfffffff000347947 */ /* 0x000fea000383ffff */
.L_x_113:
[----:B-1----:R1:W2:Y:S02]  /*6cd0*/  SYNCS.PHASECHK.TRANS64.TRYWAIT P0, [R19+URZ+0x20], R8 ;  /* 0x00002008130075a7 */ /* 0x0022a4000800017f */
[----:B--2---:R-:W-:Y:S05]  /*6ce0*/  @!P0 NANOSLEEP.SYNCS 0x989680 ;  /* 0x009896800000895d */ /* 0x004fea0003900000 */
[----:B------:R-:W2:Y:S02]  /*6cf0*/  @!P0 SYNCS.PHASECHK.TRANS64 P0, [R19+URZ+0x20], R8 ;  /* 0x00002008130085a7 */ /* 0x000ea4000800007f */
[----:B--2---:R-:W-:Y:S05]  /*6d00*/  @!P0 BRA `(.L_x_113) ;  /* 0xfffffffc00f08947 */ /* 0x004fea000383ffff */
[----:B------:R-:W-:Y:S05]  /*6d10*/  BRA `(.L_x_132) ;  /* 0xfffffff000707947 */ /* 0x000fea000383ffff */
.L_x_121:
[----:B------:R-:W-:Y:S01]  /*6d20*/  BSSY B0, `(.L_x_133) ;  /* 0x0000006000007945 */ /* 0x000fe20003800000 */
[----:B------:R-:W-:-:S07]  /*6d30*/  IMAD.MOV.U32 R3, RZ, RZ, -0x1 ;  /* 0xffffffffff037424 */ /* 0x000fce00078e00ff */
[----:B------:R-:W-:Y:S05]  /*6d40*/  WARPSYNC.COLLECTIVE R3, `(.L_x_134) ;  /* 0x00000000030c7348 */ /* 0x000fea0003c00000 */
[----:B------:R-:W-:Y:S02]  /*6d50*/  ELECT P0, UR62, PT ;  /* 0x00000000003e782f */ /* 0x000fe40003800000 */
[----:B------:R-:W-:Y:S01]  /*6d60*/  MOV R3, UR62 ;  /* 0x0000003e00037c02 */ /* 0x000fe20008000f00 */
[----:B------:R-:W-:Y:S10]  /*6d70*/  ENDCOLLECTIVE ;  /* 0x000000000000791b */ /* 0x000ff40003800000 */
.L_x_134:
[----:B------:R-:W-:Y:S05]  /*6d80*/  BSYNC B0 ;  /* 0x0000000000007941 */ /* 0x000fea0003800000 */
.L_x_133:
[----:B------:R-:W-:Y:S05]  /*6d90*/  BRA `(.L_x_135) ;  /* 0xfffffff800c87947 */ /* 0x000fea000383ffff */
.L_x_125:
[----:B0-----:R0:W1:Y:S02]  /*6da0*/  SYNCS.PHASECHK.TRANS64.TRYWAIT P0, [R5+URZ], R2 ;  /* 0x00000002050075a7 */ /* 0x001064000800017f */
[----:B-1----:R-:W-:Y:S05]  /*6db0*/  @!P0 NANOSLEEP.SYNCS 0x989680 ;  /* 0x009896800000895d */ /* 0x002fea0003900000 */
[----:B------:R-:W1:Y:S02]  /*6dc0*/  @!P0 SYNCS.PHASECHK.TRANS64 P0, [R5+URZ], R2 ;  /* 0x00000002050085a7 */ /* 0x000e64000800007f */
[----:B-1----:R-:W-:Y:S05]  /*6dd0*/  @!P0 BRA `(.L_x_125) ;  /* 0xfffffffc00f08947 */ /* 0x002fea000383ffff */
[----:B------:R-:W-:Y:S05]  /*6de0*/  BRA `(.L_x_136) ;  /* 0xfffffffc00087947 */ /* 0x000fea000383ffff */
.L_x_126:
[----:B0-----:R0:W1:Y:S02]  /*6df0*/  SYNCS.PHASECHK.TRANS64.TRYWAIT P0, [R7+URZ], R4 ;  /* 0x00000004070075a7 */ /* 0x001064000800017f */
[----:B-1----:R-:W-:Y:S05]  /*6e00*/  @!P0 NANOSLEEP.SYNCS 0x989680 ;  /* 0x009896800000895d */ /* 0x002fea0003900000 */
[----:B------:R-:W1:Y:S02]  /*6e10*/  @!P0 SYNCS.PHASECHK.TRANS64 P0, [R7+URZ], R4 ;  /* 0x00000004070085a7 */ /* 0x000e64000800007f */
[----:B-1----:R-:W-:Y:S05]  /*6e20*/  @!P0 BRA `(.L_x_126) ;  /* 0xfffffffc00f08947 */ /* 0x002fea000383ffff */
[----:B------:R-:W-:Y:S05]  /*6e30*/  BRA `(.L_x_137) ;  /* 0xfffffffc00187947 */ /* 0x000fea000383ffff */
.L_x_127:
[----:B0-----:R0:W1:Y:S02]  /*6e40*/  SYNCS.PHASECHK.TRANS64.TRYWAIT P0, [R6+URZ], R5 ;  /* 0x00000005060075a7 */ /* 0x001064000800017f */
[----:B-1----:R-:W-:Y:S05]  /*6e50*/  @!P0 NANOSLEEP.SYNCS 0x989680 ;  /* 0x009896800000895d */ /* 0x002fea0003900000 */
[----:B------:R-:W1:Y:S02]  /*6e60*/  @!P0 SYNCS.PHASECHK.TRANS64 P0, [R6+URZ], R5 ;  /* 0x00000005060085a7 */ /* 0x000e64000800007f */
[----:B-1----:R-:W-:Y:S05]  /*6e70*/  @!P0 BRA `(.L_x_127) ;  /* 0xfffffffc00f08947 */ /* 0x002fea000383ffff */
[----:B------:R-:W-:Y:S05]  /*6e80*/  BRA `(.L_x_138) ;  /* 0xfffffffc00207947 */ /* 0x000fea000383ffff */
.L_x_139:
[----:B------:R-:W-:-:S00]  /*6e90*/  BRA `(.L_x_139) ;  /* 0xfffffffc00fc7947 */ /* 0x000fc0000383ffff */
[----:B------:R-:W-:-:S00]  /*6ea0*/  NOP ;  /* 0x0000000000007918 */ /* 0x000fc00000000000 */
        /* <DEDUP_REMOVED lines=13> */
.L_x_140:


//--------------------- .nv.shared._ZN7cutlass13device_kernelINS_4gemm6kernel13GemmUniversalIN4cute5tupleIJiiiiEEENS1_10collective13CollectiveMmaINS1_37MainloopSm90TmaGmmaWarpSpecializedFP8ILi4ENS5_IJNS4_1CILi2EEESB_NSA_ILi1EEEEEENS1_35KernelTmaWarpSpecializedCooperativeEEENS5_IJNSA_ILi128EEENSA_ILi64EEESH_EEENS_12float_e4m3_tENS5_IJlSC_lEEESJ_SK_NS4_8TiledMMAINS4_8MMA_AtomIJNS4_4SM904GMMA30MMA_64x64x32_F32E4M3E4M3_SS_TNILNSO_7ScaleInE1ELSQ_1EEEEEENS4_6LayoutINS5_IJSB_SC_SC_EEENS5_IJSC_NSA_ILi0EEESV_EEEEENS5_IJNS4_10UnderscoreESY_SY_EEEEENS4_23SM90_TMA_LOAD_MULTICASTENS4_14ComposedLayoutINS4_7SwizzleILi2ELi4ELi3EEENS4_18smem_ptr_flag_bitsILi8EEENST_INS5_IJNSA_ILi8EEESH_EEENS5_IJSH_SC_EEEEEEEvNS4_8identityES11_S1B_vS1C_EENS_8epilogue10collective6detail29Sm90TmaWarpSpecializedAdapterINS1F_15DefaultEpilogueISJ_SK_SK_NS1E_6thread17LinearCombinationISJ_Li1EffLNS1J_9ScaleType4KindE0ELNS_15FloatRoundStyleE2ESJ_EENS1_15EpilogueDefaultEEEEEvvEEEEvNT_6ParamsE --------------------------
	.section	.nv.shared._ZN7cutlass13device_kernelINS_4gemm6kernel13GemmUniversalIN4cute5tupleIJiiiiEEENS1_10collective13CollectiveMmaINS1_37MainloopSm90TmaGmmaWarpSpecializedFP8ILi4ENS5_IJNS4_1CILi2EEESB_NSA_ILi1EEEEEENS1_35KernelTmaWarpSpecializedCooperativeEEENS5_IJNSA_ILi128EEENSA_ILi64EEESH_EEENS_12float_e4m3_tENS5_IJlSC_lEEESJ_SK_NS4_8TiledMMAINS4_8MMA_AtomIJNS4_4SM904GMMA30MMA_64x64x32_F32E4M3E4M3_SS_TNILNSO_7ScaleInE1ELSQ_1EEEEEENS4_6LayoutINS5_IJSB_SC_SC_EEENS5_IJSC_NSA_ILi0EEESV_EEEEENS5_IJNS4_10UnderscoreESY_SY_EEEEENS4_23SM90_TMA_LOAD_MULTICASTENS4_14ComposedLayoutINS4_7SwizzleILi2ELi4ELi3EEENS4_18smem_ptr_flag_bitsILi8EEENST_INS5_IJNSA_ILi8EEESH_EEENS5_IJSH_SC_EEEEEEEvNS4_8identityES11_S1B_vS1C_EENS_8epilogue10collective6detail29Sm90TmaWarpSpecializedAdapterINS1F_15DefaultEpilogueISJ_SK_SK_NS1E_6thread17LinearCombinationISJ_Li1EffLNS1J_9ScaleType4KindE0ELNS_15FloatRoundStyleE2ESJ_EENS1_15EpilogueDefaultEEEEEvvEEEEvNT_6ParamsE,"aw",@nobits
	.sectionflags	@""
	.align	16
	.zero		1024


//--------------------- .nv.shared.reserved.0     --------------------------
	.section	.nv.shared.reserved.0,"aw",@nobits
	.weak		__nv_reservedSMEM_offset_0_alias
	.size		__nv_reservedSMEM_offset_0_alias, 0, 0
	.other		__nv_reservedSMEM_offset_0_alias,@"STO_CUDA_RESERVED_SHARED STV_DEFAULT"
__nv_reservedSMEM_offset_0_alias:
	.zero		0


//--------------------- .nv.global                --------------------------
	.section	.nv.global,"aw",@nobits
.nv.global:
	.type		_ZN39_INTERNAL_13c2ac81_4_k_cu_11a20b04_55614cute1_E,@object
	.size		_ZN39_INTERNAL_13c2ac81_4_k_cu_11a20b04_55614cute1_E,(_ZN39_INTERNAL_13c2ac81_4_k_cu_11a20b04_55614cuda3std3__45__cpo6cbeginE - _ZN39_INTERNAL_13c2ac81_4_k_cu_11a20b04_55614cute1_E)
_ZN39_INTERNAL_13c2ac81_4_k_cu_11a20b04_55614cute1_E:
	.zero		1
	.type		_ZN39_INTERNAL_13c2ac81_4_k_cu_11a20b04_55614cuda3std3__45__cpo6cbeginE,@object
	.size		_ZN39_INTERNAL_13c2ac81_4_k_cu_11a20b04_55614cuda3std3__45__cpo6cbeginE,(_ZN39_INTERNAL_13c2ac81_4_k_cu_11a20b04_55614cuda3std3__48in_placeE - _ZN39_INTERNAL_13c2ac81_4_k_cu_11a20b04_55614cuda3std3__45__cpo6cbeginE)
_ZN39_INTERNAL_13c2ac81_4_k_cu_11a20b04_55614cuda3std3__45__cpo6cbeginE:
	.zero		1
	.type		_ZN39_INTERNAL_13c2ac81_4_k_cu_11a20b04_55614cuda3std3__48in_placeE,@object
	.size		_ZN39_INTERNAL_13c2ac81_4_k_cu_11a20b04_55614cuda3std3__48in_placeE,(_ZN39_INTERNAL_13c2ac81_4_k_cu_11a20b04_55614cuda3std6ranges3__45__cpo9iter_moveE - _ZN39_INTERNAL_13c2ac81_4_k_cu_11a20b04_55614cuda3std3__48in_placeE)
_ZN39_INTERNAL_13c2ac81_4_k_cu_11a20b04_55614cuda3std3__48in_placeE:
	.zero		1
	.type		_ZN39_INTERNAL_13c2ac81_4_k_cu_11a20b04_55614cuda3std6ranges3__45__cpo9iter_moveE,@object
	.size		_ZN39_INTERNAL_13c2ac81_4_k_cu_11a20b04_55614cuda3std6ranges3__45__cpo9iter_moveE,(_ZN39_INTERNAL_13c2ac81_4_k_cu_11a20b04_55614cuda3std3__45__cpo5beginE - _ZN39_INTERNAL_13c2ac81_4_k_cu_11a20b04_55614cuda3std6ranges3__45__cpo9iter_moveE)
_ZN39_INTERNAL_13c2ac81_4_k_cu_11a20b04_55614cuda3std6ranges3__45__cpo9iter_moveE:
	.zero		1
	.type		_ZN39_INTERNAL_13c2ac81_4_k_cu_11a20b04_55614cuda3std3__45__cpo5beginE,@object
	.size		_ZN39_INTERNAL_13c2ac81_4_k_cu_11a20b04_55614cuda3std3__45__cpo5beginE,(_ZN39_INTERNAL_13c2ac81_4_k_cu_11a20b04_55614cuda3std3__441_GLOBAL__N__13c2ac81_4_k_cu_11a20b04_55616ignoreE - _ZN39_INTERNAL_13c2ac81_4_k_cu_11a20b04_55614cuda3std3__45__cpo5beginE)
_ZN39_INTERNAL_13c2ac81_4_k_cu_11a20b04_55614cuda3std3__45__cpo5beginE:
	.zero		1
	.type		_ZN39_INTERNAL_13c2ac81_4_k_cu_11a20b04_55614cuda3std3__441_GLOBAL__N__13c2ac81_4_k_cu_11a20b04_55616ignoreE,@object
	.size		_ZN39_INTERNAL_13c2ac81_4_k_cu_11a20b04_55614cuda3std3__441_GLOBAL__N__13c2ac81_4_k_cu_11a20b04_55616ignoreE,(_ZN39_INTERNAL_13c2ac81_4_k_cu_11a20b04_55614cute7productE - _ZN39_INTERNAL_13c2ac81_4_k_cu_11a20b04_55614cuda3std3__441_GLOBAL__N__13c2ac81_4_k_cu_11a20b04_55616ignoreE)
_ZN39_INTERNAL_13c2ac81_4_k_cu_11a20b04_55614cuda3std3__441_GLOBAL__N__13c2ac81_4_k_cu_11a20b04_55616ignoreE:
	.zero		1
	.type		_ZN39_INTERNAL_13c2ac81_4_k_cu_11a20b04_55614cute7productE,@object
	.size		_ZN39_INTERNAL_13c2ac81_4_k_cu_11a20b04_55614cute7productE,(_ZN39_INTERNAL_13c2ac81_4_k_cu_11a20b04_55614cuda3std3__45__cpo3endE - _ZN39_INTERNAL_13c2ac81_4_k_cu_11a20b04_55614cute7productE)
_ZN39_INTERNAL_13c2ac81_4_k_cu_11a20b04_55614cute7productE:
	.zero		1
	.type		_ZN39_INTERNAL_13c2ac81_4_k_cu_11a20b04_55614cuda3std3__45__cpo3endE,@object
	.size		_ZN39_INTERNAL_13c2ac81_4_k_cu_11a20b04_55614cuda3std3__45__cpo3endE,(_ZN39_INTERNAL_13c2ac81_4_k_cu_11a20b04_55614cuda3std3__419piecewise_constructE - _ZN39_INTERNAL_13c2ac81_4_k_cu_11a20b04_55614cuda3std3__45__cpo3endE)
_ZN39_INTERNAL_13c2ac81_4_k_cu_11a20b04_55614cuda3std3__45__cpo3endE:
	.zero		1
	.type		_ZN39_INTERNAL_13c2ac81_4_k_cu_11a20b04_55614cuda3std3__419piecewise_constructE,@object
	.size		_ZN39_INTERNAL_13c2ac81_4_k_cu_11a20b04_55614cuda3std3__419piecewise_constructE,(_ZN39_INTERNAL_13c2ac81_4_k_cu_11a20b04_55614cuda3std3__45__cpo4cendE - _ZN39_INTERNAL_13c2ac81_4_k_cu_11a20b04_55614cuda3std3__419piecewise_constructE)
_ZN39_INTERNAL_13c2ac81_4_k_cu_11a20b04_55614cuda3std3__419piecewise_constructE:
	.zero		1
	.type		_ZN39_INTERNAL_13c2ac81_4_k_cu_11a20b04_55614cuda3std3__45__cpo4cendE,@object
	.size		_ZN39_INTERNAL_13c2ac81_4_k_cu_11a20b04_55614cuda3std3__45__cpo4cendE,(_ZN39_INTERNAL_13c2ac81_4_k_cu_11a20b04_55614cuda3std6ranges3__45__cpo4swapE - _ZN39_INTERNAL_13c2ac81_4_k_cu_11a20b04_55614cuda3std3__45__cpo4cendE)
_ZN39_INTERNAL_13c2ac81_4_k_cu_11a20b04_55614cuda3std3__45__cpo4cendE:
	.zero		1
	.type		_ZN39_INTERNAL_13c2ac81_4_k_cu_11a20b04_55614cuda3std6ranges3__45__cpo4swapE,@object
	.size		_ZN39_INTERNAL_13c2ac81_4_k_cu_11a20b04_55614cuda3std6ranges3__45__cpo4swapE,(.L_7 - _ZN39_INTERNAL_13c2ac81_4_k_cu_11a20b04_55614cuda3std6ranges3__45__cpo4swapE)
_ZN39_INTERNAL_13c2ac81_4_k_cu_11a20b04_55614cuda3std6ranges3__45__cpo4swapE:
	.zero		1
.L_7:


//--------------------- .nv.constant0._ZN7cutlass13device_kernelINS_4gemm6kernel13GemmUniversalIN4cute5tupleIJiiiiEEENS1_10collective13CollectiveMmaINS1_37MainloopSm90TmaGmmaWarpSpecializedFP8ILi4ENS5_IJNS4_1CILi2EEESB_NSA_ILi1EEEEEENS1_35KernelTmaWarpSpecializedCooperativeEEENS5_IJNSA_ILi128EEENSA_ILi64EEESH_EEENS_12float_e4m3_tENS5_IJlSC_lEEESJ_SK_NS4_8TiledMMAINS4_8MMA_AtomIJNS4_4SM904GMMA30MMA_64x64x32_F32E4M3E4M3_SS_TNILNSO_7ScaleInE1ELSQ_1EEEEEENS4_6LayoutINS5_IJSB_SC_SC_EEENS5_IJSC_NSA_ILi0EEESV_EEEEENS5_IJNS4_10UnderscoreESY_SY_EEEEENS4_23SM90_TMA_LOAD_MULTICASTENS4_14ComposedLayoutINS4_7SwizzleILi2ELi4ELi3EEENS4_18smem_ptr_flag_bitsILi8EEENST_INS5_IJNSA_ILi8EEESH_EEENS5_IJSH_SC_EEEEEEEvNS4_8identityES11_S1B_vS1C_EENS_8epilogue10collective6detail29Sm90TmaWarpSpecializedAdapterINS1F_15DefaultEpilogueISJ_SK_SK_NS1E_6thread17LinearCombinationISJ_Li1EffLNS1J_9ScaleType4KindE0ELNS_15FloatRoundStyleE2ESJ_EENS1_15EpilogueDefaultEEEEEvvEEEEvNT_6ParamsE --------------------------
	.section	.nv.constant0._ZN7cutlass13device_kernelINS_4gemm6kernel13GemmUniversalIN4cute5tupleIJiiiiEEENS1_10collective13CollectiveMmaINS1_37MainloopSm90TmaGmmaWarpSpecializedFP8ILi4ENS5_IJNS4_1CILi2EEESB_NSA_ILi1EEEEEENS1_35KernelTmaWarpSpecializedCooperativeEEENS5_IJNSA_ILi128EEENSA_ILi64EEESH_EEENS_12float_e4m3_tENS5_IJlSC_lEEESJ_SK_NS4_8TiledMMAINS4_8MMA_AtomIJNS4_4SM904GMMA30MMA_64x64x32_F32E4M3E4M3_SS_TNILNSO_7ScaleInE1ELSQ_1EEEEEENS4_6LayoutINS5_IJSB_SC_SC_EEENS5_IJSC_NSA_ILi0EEESV_EEEEENS5_IJNS4_10UnderscoreESY_SY_EEEEENS4_23SM90_TMA_LOAD_MULTICASTENS4_14ComposedLayoutINS4_7SwizzleILi2ELi4ELi3EEENS4_18smem_ptr_flag_bitsILi8EEENST_INS5_IJNSA_ILi8EEESH_EEENS5_IJSH_SC_EEEEEEEvNS4_8identityES11_S1B_vS1C_EENS_8epilogue10collective6detail29Sm90TmaWarpSpecializedAdapterINS1F_15DefaultEpilogueISJ_SK_SK_NS1E_6thread17LinearCombinationISJ_Li1EffLNS1J_9ScaleType4KindE0ELNS_15FloatRoundStyleE2ESJ_EENS1_15EpilogueDefaultEEEEEvvEEEEvNT_6ParamsE,"a",@progbits
	.sectionflags	@""
	.align	4
.nv.constant0._ZN7cutlass13device_kernelINS_4gemm6kernel13GemmUniversalIN4cute5tupleIJiiiiEEENS1_10collective13CollectiveMmaINS1_37MainloopSm90TmaGmmaWarpSpecializedFP8ILi4ENS5_IJNS4_1CILi2EEESB_NSA_ILi1EEEEEENS1_35KernelTmaWarpSpecializedCooperativeEEENS5_IJNSA_ILi128EEENSA_ILi64EEESH_EEENS_12float_e4m3_tENS5_IJlSC_lEEESJ_SK_NS4_8TiledMMAINS4_8MMA_AtomIJNS4_4SM904GMMA30MMA_64x64x32_F32E4M3E4M3_SS_TNILNSO_7ScaleInE1ELSQ_1EEEEEENS4_6LayoutINS5_IJSB_SC_SC_EEENS5_IJSC_NSA_ILi0EEESV_EEEEENS5_IJNS4_10UnderscoreESY_SY_EEEEENS4_23SM90_TMA_LOAD_MULTICASTENS4_14ComposedLayoutINS4_7SwizzleILi2ELi4ELi3EEENS4_18smem_ptr_flag_bitsILi8EEENST_INS5_IJNSA_ILi8EEESH_EEENS5_IJSH_SC_EEEEEEEvNS4_8identityES11_S1B_vS1C_EENS_8epilogue10collective6detail29Sm90TmaWarpSpecializedAdapterINS1F_15DefaultEpilogueISJ_SK_SK_NS1E_6thread17LinearCombinationISJ_Li1EffLNS1J_9ScaleType4KindE0ELNS_15FloatRoundStyleE2ESJ_EENS1_15EpilogueDefaultEEEEEvvEEEEvNT_6ParamsE:
	.zero		1664


//--------------------- SYMBOLS --------------------------

	.type		.nv.reservedSmem.offset0,@object
	.size		.nv.reservedSmem.offset0,0x4
